//
// Generated by NVIDIA NVVM Compiler
//
// Compiler Build ID: CL-36424714
// Cuda compilation tools, release 13.0, V13.0.88
// Based on NVVM 20.0.0
//

.version 9.0
.target sm_100
.address_size 64

	// .globl	max_idx_kernel
.extern .func  (.param .b32 func_retval0) vprintf
(
	.param .b64 vprintf_param_0,
	.param .b64 vprintf_param_1
)
;
.global .align 1 .b8 $str[14] = {103, 114, 105, 100, 83, 105, 122, 101, 120, 32, 37, 105, 32};
.global .align 1 .b8 $str$1[14] = {103, 114, 105, 100, 83, 105, 122, 101, 121, 32, 37, 105, 32};
.global .align 1 .b8 $str$2[14] = {103, 114, 105, 100, 83, 105, 122, 101, 122, 32, 37, 105, 32};
.global .align 1 .b8 $str$3[10] = {118, 97, 108, 117, 101, 32, 37, 102, 32};
.global .align 1 .b8 $str$4[4] = {37, 105, 32};

.visible .entry max_idx_kernel(
	.param .u64 .ptr .align 1 max_idx_kernel_param_0,
	.param .u64 .ptr .align 1 max_idx_kernel_param_1,
	.param .u64 .ptr .align 1 max_idx_kernel_param_2,
	.param .u64 .ptr .align 1 max_idx_kernel_param_3,
	.param .u64 .ptr .align 1 max_idx_kernel_param_4,
	.param .u64 .ptr .align 1 max_idx_kernel_param_5,
	.param .u32 max_idx_kernel_param_6,
	.param .u32 max_idx_kernel_param_7,
	.param .u32 max_idx_kernel_param_8,
	.param .u64 .ptr .align 1 max_idx_kernel_param_9,
	.param .u64 .ptr .align 1 max_idx_kernel_param_10,
	.param .u64 .ptr .align 1 max_idx_kernel_param_11,
	.param .u64 .ptr .align 1 max_idx_kernel_param_12,
	.param .u64 .ptr .align 1 max_idx_kernel_param_13,
	.param .u64 .ptr .align 1 max_idx_kernel_param_14,
	.param .u64 .ptr .align 1 max_idx_kernel_param_15,
	.param .u64 .ptr .align 1 max_idx_kernel_param_16
)
{
	.local .align 8 .b8 	__local_depot0[8];
	.reg .b64 	%SP;
	.reg .b64 	%SPL;
	.reg .pred 	%p<33>;
	.reg .b32 	%r<217>;
	.reg .b32 	%f<79>;
	.reg .b64 	%rd<97>;
	.reg .b64 	%fd<2>;

	mov.u64 	%SPL, __local_depot0;
	cvta.local.u64 	%SP, %SPL;
	ld.param.u64 	%rd21, [max_idx_kernel_param_0];
	ld.param.u64 	%rd22, [max_idx_kernel_param_1];
	ld.param.u64 	%rd23, [max_idx_kernel_param_2];
	ld.param.u64 	%rd24, [max_idx_kernel_param_3];
	ld.param.u64 	%rd25, [max_idx_kernel_param_4];
	ld.param.u64 	%rd13, [max_idx_kernel_param_5];
	ld.param.u32 	%r103, [max_idx_kernel_param_6];
	ld.param.u32 	%r104, [max_idx_kernel_param_7];
	ld.param.u32 	%r105, [max_idx_kernel_param_8];
	ld.param.u64 	%rd14, [max_idx_kernel_param_9];
	ld.param.u64 	%rd15, [max_idx_kernel_param_10];
	ld.param.u64 	%rd20, [max_idx_kernel_param_15];
	ld.param.u64 	%rd26, [max_idx_kernel_param_16];
	cvta.to.global.u64 	%rd1, %rd26;
	cvta.to.global.u64 	%rd2, %rd21;
	cvta.to.global.u64 	%rd3, %rd25;
	cvta.to.global.u64 	%rd4, %rd24;
	cvta.to.global.u64 	%rd5, %rd23;
	cvta.to.global.u64 	%rd6, %rd22;
	mov.u32 	%r216, %ntid.x;
	mul.lo.s32 	%r2, %r104, %r103;
	mul.lo.s32 	%r3, %r2, %r105;
	mov.u32 	%r4, %tid.x;
	mov.u32 	%r5, %ctaid.x;
	mad.lo.s32 	%r171, %r216, %r5, %r4;
	setp.ge.s32 	%p3, %r171, %r3;
	mov.b32 	%r172, -1;
	mov.f32 	%f61, 0f00000000;
	@%p3 bra 	$L__BB0_3;
	mov.u32 	%r108, %nctaid.x;
	mul.lo.s32 	%r7, %r216, %r108;
	mov.f32 	%f61, 0f00000000;
	mov.b32 	%r172, -1;
$L__BB0_2:
	mul.wide.s32 	%rd27, %r171, 4;
	add.s64 	%rd28, %rd2, %rd27;
	ld.global.nc.f32 	%f33, [%rd28];
	abs.f32 	%f34, %f33;
	abs.f32 	%f35, %f61;
	setp.gt.f32 	%p4, %f34, %f35;
	selp.f32 	%f61, %f33, %f61, %p4;
	selp.b32 	%r172, %r171, %r172, %p4;
	add.s32 	%r171, %r171, %r7;
	setp.lt.s32 	%p5, %r171, %r3;
	@%p5 bra 	$L__BB0_2;
$L__BB0_3:
	div.s32 	%r109, %r172, %r103;
	mul.lo.s32 	%r110, %r109, %r103;
	sub.s32 	%r111, %r172, %r110;
	rem.s32 	%r112, %r109, %r104;
	div.s32 	%r113, %r172, %r2;
	mul.wide.u32 	%rd29, %r4, 4;
	add.s64 	%rd7, %rd6, %rd29;
	st.global.f32 	[%rd7], %f61;
	mul.lo.s32 	%r175, %r4, 3;
	mul.wide.u32 	%rd30, %r175, 4;
	add.s64 	%rd8, %rd5, %rd30;
	st.global.u32 	[%rd8], %r111;
	st.global.u32 	[%rd8+4], %r112;
	st.global.u32 	[%rd8+8], %r113;
	bar.sync 	0;
	setp.lt.u32 	%p6, %r216, 2;
	@%p6 bra 	$L__BB0_9;
	mov.u32 	%r173, %r216;
$L__BB0_5:
	mov.u32 	%r14, %r173;
	shr.u32 	%r173, %r14, 1;
	setp.ge.u32 	%p7, %r4, %r173;
	@%p7 bra 	$L__BB0_8;
	abs.f32 	%f36, %f61;
	mul.wide.u32 	%rd31, %r173, 4;
	add.s64 	%rd32, %rd7, %rd31;
	ld.global.f32 	%f5, [%rd32];
	abs.f32 	%f37, %f5;
	setp.geu.f32 	%p8, %f36, %f37;
	@%p8 bra 	$L__BB0_8;
	st.global.f32 	[%rd7], %f5;
	add.s32 	%r114, %r173, %r4;
	mul.lo.s32 	%r115, %r114, 3;
	mul.wide.u32 	%rd33, %r115, 4;
	add.s64 	%rd34, %rd5, %rd33;
	ld.global.u32 	%r116, [%rd34];
	st.global.u32 	[%rd8], %r116;
	ld.global.u32 	%r117, [%rd34+4];
	st.global.u32 	[%rd8+4], %r117;
	ld.global.u32 	%r118, [%rd34+8];
	st.global.u32 	[%rd8+8], %r118;
	mov.f32 	%f61, %f5;
$L__BB0_8:
	bar.sync 	0;
	setp.gt.u32 	%p9, %r14, 3;
	@%p9 bra 	$L__BB0_5;
$L__BB0_9:
	setp.ne.s32 	%p11, %r4, 0;
	mov.pred 	%p32, -1;
	@%p11 bra 	$L__BB0_11;
	ld.global.f32 	%f38, [%rd6];
	mul.wide.u32 	%rd35, %r5, 4;
	add.s64 	%rd36, %rd4, %rd35;
	st.global.f32 	[%rd36], %f38;
	ld.global.u32 	%r119, [%rd5];
	mul.lo.s32 	%r120, %r5, 3;
	mul.wide.u32 	%rd37, %r120, 4;
	add.s64 	%rd38, %rd3, %rd37;
	st.global.u32 	[%rd38], %r119;
	ld.global.u32 	%r121, [%rd5+4];
	add.s32 	%r122, %r120, 1;
	mul.wide.u32 	%rd39, %r122, 4;
	add.s64 	%rd40, %rd3, %rd39;
	st.global.u32 	[%rd40], %r121;
	ld.global.u32 	%r123, [%rd5+8];
	add.s32 	%r124, %r120, 2;
	mul.wide.u32 	%rd41, %r124, 4;
	add.s64 	%rd42, %rd3, %rd41;
	st.global.u32 	[%rd42], %r123;
	cvta.to.global.u64 	%rd43, %rd13;
	atom.global.add.u32 	%r125, [%rd43], 1;
	mov.u32 	%r126, %nctaid.x;
	add.s32 	%r127, %r126, -1;
	setp.ne.s32 	%p32, %r125, %r127;
$L__BB0_11:
	bar.sync 	0;
	@%p32 bra 	$L__BB0_44;
	mov.u32 	%r16, %nctaid.x;
	setp.ge.u32 	%p12, %r4, %r16;
	mov.b32 	%r186, -1;
	mov.f32 	%f65, 0f00000000;
	mov.u32 	%r187, %r186;
	mov.u32 	%r188, %r186;
	@%p12 bra 	$L__BB0_29;
	add.s32 	%r176, %r4, %r216;
	max.u32 	%r131, %r16, %r176;
	setp.lt.u32 	%p13, %r176, %r16;
	selp.u32 	%r132, 1, 0, %p13;
	add.s32 	%r133, %r176, %r132;
	sub.s32 	%r134, %r131, %r133;
	div.u32 	%r135, %r134, %r216;
	add.s32 	%r136, %r135, %r132;
	add.s32 	%r18, %r136, 1;
	and.b32  	%r19, %r18, 3;
	setp.lt.u32 	%p14, %r136, 3;
	mov.f32 	%f65, 0f00000000;
	mov.b32 	%r188, -1;
	mov.u32 	%r187, %r188;
	mov.u32 	%r186, %r188;
	mov.u32 	%r204, %r4;
	@%p14 bra 	$L__BB0_24;
	shl.b32 	%r138, %r216, 1;
	add.s32 	%r181, %r4, %r138;
	mad.lo.s32 	%r180, %r216, 6, %r175;
	mad.lo.s32 	%r179, %r216, 3, %r4;
	mad.lo.s32 	%r178, %r216, 9, %r175;
	mul.lo.s32 	%r177, %r176, 3;
	and.b32  	%r139, %r18, -4;
	neg.s32 	%r174, %r139;
	mov.f32 	%f65, 0f00000000;
	mov.b32 	%r188, -1;
	mov.u32 	%r204, %r4;
$L__BB0_15:
	mul.wide.u32 	%rd44, %r204, 4;
	add.s64 	%rd45, %rd4, %rd44;
	ld.global.f32 	%f8, [%rd45];
	abs.f32 	%f43, %f8;
	abs.f32 	%f44, %f65;
	setp.leu.f32 	%p15, %f43, %f44;
	@%p15 bra 	$L__BB0_17;
	mul.wide.u32 	%rd46, %r175, 4;
	add.s64 	%rd47, %rd3, %rd46;
	ld.global.u32 	%r186, [%rd47];
	ld.global.u32 	%r187, [%rd47+4];
	ld.global.u32 	%r188, [%rd47+8];
	mov.f32 	%f65, %f8;
$L__BB0_17:
	mul.wide.u32 	%rd48, %r176, 4;
	add.s64 	%rd49, %rd4, %rd48;
	ld.global.f32 	%f10, [%rd49];
	abs.f32 	%f45, %f10;
	abs.f32 	%f46, %f65;
	setp.leu.f32 	%p16, %f45, %f46;
	@%p16 bra 	$L__BB0_19;
	mul.wide.u32 	%rd50, %r177, 4;
	add.s64 	%rd51, %rd3, %rd50;
	ld.global.u32 	%r186, [%rd51];
	ld.global.u32 	%r187, [%rd51+4];
	ld.global.u32 	%r188, [%rd51+8];
	mov.f32 	%f65, %f10;
$L__BB0_19:
	add.s32 	%r50, %r204, %r216;
	mul.wide.u32 	%rd52, %r181, 4;
	add.s64 	%rd53, %rd4, %rd52;
	ld.global.f32 	%f12, [%rd53];
	abs.f32 	%f47, %f12;
	abs.f32 	%f48, %f65;
	setp.leu.f32 	%p17, %f47, %f48;
	@%p17 bra 	$L__BB0_21;
	mul.wide.u32 	%rd54, %r180, 4;
	add.s64 	%rd55, %rd3, %rd54;
	ld.global.u32 	%r186, [%rd55];
	ld.global.u32 	%r187, [%rd55+4];
	ld.global.u32 	%r188, [%rd55+8];
	mov.f32 	%f65, %f12;
$L__BB0_21:
	add.s32 	%r57, %r50, %r216;
	mul.wide.u32 	%rd56, %r179, 4;
	add.s64 	%rd57, %rd4, %rd56;
	ld.global.f32 	%f14, [%rd57];
	abs.f32 	%f49, %f14;
	abs.f32 	%f50, %f65;
	setp.leu.f32 	%p18, %f49, %f50;
	@%p18 bra 	$L__BB0_23;
	mul.wide.u32 	%rd58, %r178, 4;
	add.s64 	%rd59, %rd3, %rd58;
	ld.global.u32 	%r186, [%rd59];
	ld.global.u32 	%r187, [%rd59+4];
	ld.global.u32 	%r188, [%rd59+8];
	mov.f32 	%f65, %f14;
$L__BB0_23:
	add.s32 	%r140, %r57, %r216;
	add.s32 	%r204, %r140, %r216;
	shl.b32 	%r141, %r216, 2;
	add.s32 	%r181, %r181, %r141;
	mul.lo.s32 	%r142, %r216, 12;
	add.s32 	%r180, %r180, %r142;
	add.s32 	%r179, %r179, %r141;
	add.s32 	%r178, %r178, %r142;
	add.s32 	%r177, %r177, %r142;
	add.s32 	%r176, %r176, %r141;
	add.s32 	%r175, %r175, %r142;
	add.s32 	%r174, %r174, 4;
	setp.ne.s32 	%p19, %r174, 0;
	@%p19 bra 	$L__BB0_15;
$L__BB0_24:
	setp.eq.s32 	%p20, %r19, 0;
	@%p20 bra 	$L__BB0_29;
	mul.lo.s32 	%r206, %r204, 3;
	mul.wide.u32 	%rd60, %r204, 4;
	add.s64 	%rd96, %rd4, %rd60;
	neg.s32 	%r205, %r19;
	mul.wide.u32 	%rd63, %r216, 4;
$L__BB0_26:
	.pragma "nounroll";
	ld.global.f32 	%f19, [%rd96];
	abs.f32 	%f51, %f19;
	abs.f32 	%f52, %f65;
	setp.leu.f32 	%p21, %f51, %f52;
	@%p21 bra 	$L__BB0_28;
	mul.wide.u32 	%rd61, %r206, 4;
	add.s64 	%rd62, %rd3, %rd61;
	ld.global.u32 	%r186, [%rd62];
	ld.global.u32 	%r187, [%rd62+4];
	ld.global.u32 	%r188, [%rd62+8];
	mov.f32 	%f65, %f19;
$L__BB0_28:
	mad.lo.s32 	%r206, %r216, 3, %r206;
	add.s64 	%rd96, %rd96, %rd63;
	add.s32 	%r205, %r205, 1;
	setp.ne.s32 	%p22, %r205, 0;
	@%p22 bra 	$L__BB0_26;
$L__BB0_29:
	setp.lt.u32 	%p23, %r216, 2;
	st.global.f32 	[%rd7], %f65;
	st.global.u32 	[%rd8], %r186;
	st.global.u32 	[%rd8+4], %r187;
	st.global.u32 	[%rd8+8], %r188;
	bar.sync 	0;
	@%p23 bra 	$L__BB0_34;
$L__BB0_30:
	mov.u32 	%r98, %r216;
	shr.u32 	%r216, %r98, 1;
	setp.ge.u32 	%p24, %r4, %r216;
	@%p24 bra 	$L__BB0_33;
	abs.f32 	%f53, %f65;
	mul.wide.u32 	%rd64, %r216, 4;
	add.s64 	%rd65, %rd7, %rd64;
	ld.global.f32 	%f23, [%rd65];
	abs.f32 	%f54, %f23;
	setp.geu.f32 	%p25, %f53, %f54;
	@%p25 bra 	$L__BB0_33;
	st.global.f32 	[%rd7], %f23;
	add.s32 	%r143, %r216, %r4;
	mul.lo.s32 	%r144, %r143, 3;
	mul.wide.u32 	%rd66, %r144, 4;
	add.s64 	%rd67, %rd5, %rd66;
	ld.global.u32 	%r145, [%rd67];
	st.global.u32 	[%rd8], %r145;
	ld.global.u32 	%r146, [%rd67+4];
	st.global.u32 	[%rd8+4], %r146;
	ld.global.u32 	%r147, [%rd67+8];
	st.global.u32 	[%rd8+8], %r147;
	mov.f32 	%f65, %f23;
$L__BB0_33:
	bar.sync 	0;
	setp.gt.u32 	%p26, %r98, 3;
	@%p26 bra 	$L__BB0_30;
$L__BB0_34:
	setp.ne.s32 	%p27, %r4, 0;
	@%p27 bra 	$L__BB0_44;
	ld.param.u64 	%rd95, [max_idx_kernel_param_14];
	ld.param.u64 	%rd92, [max_idx_kernel_param_11];
	add.u64 	%rd68, %SP, 0;
	add.u64 	%rd69, %SPL, 0;
	st.local.u32 	[%rd69], %r103;
	mov.u64 	%rd70, $str;
	cvta.global.u64 	%rd71, %rd70;
	{ // callseq 0, 0
	.param .b64 param0;
	st.param.b64 	[param0], %rd71;
	.param .b64 param1;
	st.param.b64 	[param1], %rd68;
	.param .b32 retval0;
	call.uni (retval0), 
	vprintf, 
	(
	param0, 
	param1
	);
	ld.param.b32 	%r148, [retval0];
	} // callseq 0
	st.local.u32 	[%rd69], %r104;
	mov.u64 	%rd72, $str$1;
	cvta.global.u64 	%rd73, %rd72;
	{ // callseq 1, 0
	.param .b64 param0;
	st.param.b64 	[param0], %rd73;
	.param .b64 param1;
	st.param.b64 	[param1], %rd68;
	.param .b32 retval0;
	call.uni (retval0), 
	vprintf, 
	(
	param0, 
	param1
	);
	ld.param.b32 	%r150, [retval0];
	} // callseq 1
	st.local.u32 	[%rd69], %r105;
	mov.u64 	%rd74, $str$2;
	cvta.global.u64 	%rd75, %rd74;
	{ // callseq 2, 0
	.param .b64 param0;
	st.param.b64 	[param0], %rd75;
	.param .b64 param1;
	st.param.b64 	[param1], %rd68;
	.param .b32 retval0;
	call.uni (retval0), 
	vprintf, 
	(
	param0, 
	param1
	);
	ld.param.b32 	%r152, [retval0];
	} // callseq 2
	ld.global.f32 	%f56, [%rd6];
	cvt.f64.f32 	%fd1, %f56;
	st.local.f64 	[%rd69], %fd1;
	mov.u64 	%rd76, $str$3;
	cvta.global.u64 	%rd77, %rd76;
	{ // callseq 3, 0
	.param .b64 param0;
	st.param.b64 	[param0], %rd77;
	.param .b64 param1;
	st.param.b64 	[param1], %rd68;
	.param .b32 retval0;
	call.uni (retval0), 
	vprintf, 
	(
	param0, 
	param1
	);
	ld.param.b32 	%r154, [retval0];
	} // callseq 3
	ld.global.u32 	%r100, [%rd5];
	cvta.to.global.u64 	%rd78, %rd14;
	st.global.u32 	[%rd78], %r100;
	st.local.u32 	[%rd69], %r100;
	mov.u64 	%rd79, $str$4;
	cvta.global.u64 	%rd80, %rd79;
	{ // callseq 4, 0
	.param .b64 param0;
	st.param.b64 	[param0], %rd80;
	.param .b64 param1;
	st.param.b64 	[param1], %rd68;
	.param .b32 retval0;
	call.uni (retval0), 
	vprintf, 
	(
	param0, 
	param1
	);
	ld.param.b32 	%r156, [retval0];
	} // callseq 4
	ld.global.u32 	%r101, [%rd5+4];
	cvta.to.global.u64 	%rd81, %rd15;
	st.global.u32 	[%rd81], %r101;
	st.local.u32 	[%rd69], %r101;
	{ // callseq 5, 0
	.param .b64 param0;
	st.param.b64 	[param0], %rd80;
	.param .b64 param1;
	st.param.b64 	[param1], %rd68;
	.param .b32 retval0;
	call.uni (retval0), 
	vprintf, 
	(
	param0, 
	param1
	);
	ld.param.b32 	%r158, [retval0];
	} // callseq 5
	ld.global.u32 	%r160, [%rd5+8];
	cvta.to.global.u64 	%rd82, %rd92;
	st.global.u32 	[%rd82], %r160;
	st.local.u32 	[%rd69], %r160;
	{ // callseq 6, 0
	.param .b64 param0;
	st.param.b64 	[param0], %rd80;
	.param .b64 param1;
	st.param.b64 	[param1], %rd68;
	.param .b32 retval0;
	call.uni (retval0), 
	vprintf, 
	(
	param0, 
	param1
	);
	ld.param.b32 	%r161, [retval0];
	} // callseq 6
	cvta.to.global.u64 	%rd83, %rd95;
	st.global.f32 	[%rd83], %f56;
	setp.lt.s32 	%p28, %r100, 1;
	mad.lo.s32 	%r102, %r160, %r104, %r101;
	mad.lo.s32 	%r163, %r102, %r103, %r100;
	add.s32 	%r164, %r163, -1;
	mul.wide.s32 	%rd84, %r164, 4;
	add.s64 	%rd12, %rd2, %rd84;
	mov.f32 	%f76, 0f00000000;
	@%p28 bra 	$L__BB0_37;
	ld.global.nc.f32 	%f76, [%rd12];
$L__BB0_37:
	ld.param.u64 	%rd93, [max_idx_kernel_param_12];
	cvta.to.global.u64 	%rd85, %rd93;
	st.global.f32 	[%rd85], %f76;
	setp.lt.s32 	%p29, %r100, -1;
	mov.f32 	%f77, 0f00000000;
	@%p29 bra 	$L__BB0_39;
	ld.global.nc.f32 	%f77, [%rd12+8];
$L__BB0_39:
	ld.param.u64 	%rd94, [max_idx_kernel_param_13];
	cvta.to.global.u64 	%rd86, %rd94;
	st.global.f32 	[%rd86], %f77;
	setp.lt.s32 	%p30, %r101, 1;
	mov.f32 	%f78, 0f00000000;
	@%p30 bra 	$L__BB0_41;
	add.s32 	%r165, %r102, -1;
	mad.lo.s32 	%r166, %r165, %r103, %r100;
	mul.wide.s32 	%rd87, %r166, 4;
	add.s64 	%rd88, %rd2, %rd87;
	ld.global.nc.f32 	%f78, [%rd88];
$L__BB0_41:
	cvta.to.global.u64 	%rd89, %rd20;
	st.global.f32 	[%rd89], %f78;
	setp.lt.s32 	%p31, %r101, -1;
	@%p31 bra 	$L__BB0_43;
	mad.lo.s32 	%r168, %r103, %r102, %r103;
	add.s32 	%r169, %r168, %r100;
	mul.wide.s32 	%rd90, %r169, 4;
	add.s64 	%rd91, %rd2, %rd90;
	ld.global.nc.f32 	%f59, [%rd91];
	st.global.f32 	[%rd1], %f59;
	bra.uni 	$L__BB0_44;
$L__BB0_43:
	mov.b32 	%r167, 0;
	st.global.u32 	[%rd1], %r167;
$L__BB0_44:
	ret;

}


// ===== COMPILED SASS (sm_100) =====

	.target	sm_100

	.elftype	@"ET_EXEC"


//--------------------- .note.nv.tkinfo           --------------------------
	.section	.note.nv.tkinfo,"",@"SHT_NOTE"
	.sectionflags	@"SHF_NOTE_NV_TKINFO"
	.tkinfo
        /*0018*/ 	.word	0x00000002
        /*0030*/ 	.string	""
        /*0030*/ 	.string	"ptxas"
        /*0030*/ 	.string	"Cuda compilation tools, release 13.0, V13.0.88"
        /*0030*/ 	.string	"Build cuda_13.0.r13.0/compiler.36424714_0"
        /*0030*/ 	.string	"-arch sm_100 -m 64 "



//--------------------- .note.nv.cuinfo           --------------------------
	.section	.note.nv.cuinfo,"",@"SHT_NOTE"
	.sectionflags	@"SHF_NOTE_NV_CUINFO"
        /*0018*/ 	.short	0x0002
        /*001a*/ 	.short	0x0064
        /*001c*/ 	.short	0x0082
	.zero		2


//--------------------- .nv.info                  --------------------------
	.section	.nv.info,"",@"SHT_CUDA_INFO"
	.align	4


	//----- nvinfo : EIATTR_REGCOUNT
	.align		4
        /*0000*/ 	.byte	0x04, 0x2f
        /*0002*/ 	.short	(.L_6 - .L_5)
	.align		4
.L_5:
        /*0004*/ 	.word	index@(max_idx_kernel)
        /*0008*/ 	.word	0x00000020


	//----- nvinfo : EIATTR_FRAME_SIZE
	.align		4
.L_6:
        /*000c*/ 	.byte	0x04, 0x11
        /*000e*/ 	.short	(.L_8 - .L_7)
	.align		4
.L_7:
        /*0010*/ 	.word	index@(max_idx_kernel)
        /*0014*/ 	.word	0x00000008


	//----- nvinfo : EIATTR_MIN_STACK_SIZE
	.align		4
.L_8:
        /*0018*/ 	.byte	0x04, 0x12
        /*001a*/ 	.short	(.L_10 - .L_9)
	.align		4
.L_9:
        /*001c*/ 	.word	index@(max_idx_kernel)
        /*0020*/ 	.word	0x00000008
.L_10:


//--------------------- .nv.compat                --------------------------
	.section	.nv.compat,"",@"SHT_CUDA_COMPAT_INFO"
	.align	4
        /*0000*/ 	.byte	0x02, 0x09, 0x00, 0x00, 0x02, 0x02, 0x01, 0x00, 0x02, 0x05, 0x05, 0x00, 0x03, 0x07, 0x01, 0x01
        /*0010*/ 	.byte	0x02, 0x03, 0x00, 0x00, 0x02, 0x06, 0x01, 0x00, 0x04, 0x0b, 0x08, 0x00, 0x09, 0x00, 0x00, 0x00
        /*0020*/ 	.byte	0x00, 0x00, 0x00, 0x00


//--------------------- .nv.info.max_idx_kernel   --------------------------
	.section	.nv.info.max_idx_kernel,"",@"SHT_CUDA_INFO"
	.sectionflags	@""
	.align	4


	//----- nvinfo : EIATTR_CUDA_API_VERSION
	.align		4
        /*0000*/ 	.byte	0x04, 0x37
        /*0002*/ 	.short	(.L_12 - .L_11)
.L_11:
        /*0004*/ 	.word	0x00000082


	//----- nvinfo : EIATTR_KPARAM_INFO
	.align		4
.L_12:
        /*0008*/ 	.byte	0x04, 0x17
        /*000a*/ 	.short	(.L_14 - .L_13)
.L_13:
        /*000c*/ 	.word	0x00000000
        /*0010*/ 	.short	0x0010
        /*0012*/ 	.short	0x0078
        /*0014*/ 	.byte	0x00, 0xf5, 0x21, 0x00


	//----- nvinfo : EIATTR_KPARAM_INFO
	.align		4
.L_14:
        /*0018*/ 	.byte	0x04, 0x17
        /*001a*/ 	.short	(.L_16 - .L_15)
.L_15:
        /*001c*/ 	.word	0x00000000
        /*0020*/ 	.short	0x000f
        /*0022*/ 	.short	0x0070
        /*0024*/ 	.byte	0x00, 0xf5, 0x21, 0x00


	//----- nvinfo : EIATTR_KPARAM_INFO
	.align		4
.L_16:
        /*0028*/ 	.byte	0x04, 0x17
        /*002a*/ 	.short	(.L_18 - .L_17)
.L_17:
        /*002c*/ 	.word	0x00000000
        /*0030*/ 	.short	0x000e
        /*0032*/ 	.short	0x0068
        /*0034*/ 	.byte	0x00, 0xf5, 0x21, 0x00


	//----- nvinfo : EIATTR_KPARAM_INFO
	.align		4
.L_18:
        /*0038*/ 	.byte	0x04, 0x17
        /*003a*/ 	.short	(.L_20 - .L_19)
.L_19:
        /*003c*/ 	.word	0x00000000
        /*0040*/ 	.short	0x000d
        /*0042*/ 	.short	0x0060
        /*0044*/ 	.byte	0x00, 0xf5, 0x21, 0x00


	//----- nvinfo : EIATTR_KPARAM_INFO
	.align		4
.L_20:
        /*0048*/ 	.byte	0x04, 0x17
        /*004a*/ 	.short	(.L_22 - .L_21)
.L_21:
        /*004c*/ 	.word	0x00000000
        /*0050*/ 	.short	0x000c
        /*0052*/ 	.short	0x0058
        /*0054*/ 	.byte	0x00, 0xf5, 0x21, 0x00


	//----- nvinfo : EIATTR_KPARAM_INFO
	.align		4
.L_22:
        /*0058*/ 	.byte	0x04, 0x17
        /*005a*/ 	.short	(.L_24 - .L_23)
.L_23:
        /*005c*/ 	.word	0x00000000
        /*0060*/ 	.short	0x000b
        /*0062*/ 	.short	0x0050
        /*0064*/ 	.byte	0x00, 0xf5, 0x21, 0x00


	//----- nvinfo : EIATTR_KPARAM_INFO
	.align		4
.L_24:
        /*0068*/ 	.byte	0x04, 0x17
        /*006a*/ 	.short	(.L_26 - .L_25)
.L_25:
        /*006c*/ 	.word	0x00000000
        /*0070*/ 	.short	0x000a
        /*0072*/ 	.short	0x0048
        /*0074*/ 	.byte	0x00, 0xf5, 0x21, 0x00


	//----- nvinfo : EIATTR_KPARAM_INFO
	.align		4
.L_26:
        /*0078*/ 	.byte	0x04, 0x17
        /*007a*/ 	.short	(.L_28 - .L_27)
.L_27:
        /*007c*/ 	.word	0x00000000
        /*0080*/ 	.short	0x0009
        /*0082*/ 	.short	0x0040
        /*0084*/ 	.byte	0x00, 0xf5, 0x21, 0x00


	//----- nvinfo : EIATTR_KPARAM_INFO
	.align		4
.L_28:
        /*0088*/ 	.byte	0x04, 0x17
        /*008a*/ 	.short	(.L_30 - .L_29)
.L_29:
        /*008c*/ 	.word	0x00000000
        /*0090*/ 	.short	0x0008
        /*0092*/ 	.short	0x0038
        /*0094*/ 	.byte	0x00, 0xf0, 0x11, 0x00


	//----- nvinfo : EIATTR_KPARAM_INFO
	.align		4
.L_30:
        /*0098*/ 	.byte	0x04, 0x17
        /*009a*/ 	.short	(.L_32 - .L_31)
.L_31:
        /*009c*/ 	.word	0x00000000
        /*00a0*/ 	.short	0x0007
        /*00a2*/ 	.short	0x0034
        /*00a4*/ 	.byte	0x00, 0xf0, 0x11, 0x00


	//----- nvinfo : EIATTR_KPARAM_INFO
	.align		4
.L_32:
        /*00a8*/ 	.byte	0x04, 0x17
        /*00aa*/ 	.short	(.L_34 - .L_33)
.L_33:
        /*00ac*/ 	.word	0x00000000
        /*00b0*/ 	.short	0x0006
        /*00b2*/ 	.short	0x0030
        /*00b4*/ 	.byte	0x00, 0xf0, 0x11, 0x00


	//----- nvinfo : EIATTR_KPARAM_INFO
	.align		4
.L_34:
        /*00b8*/ 	.byte	0x04, 0x17
        /*00ba*/ 	.short	(.L_36 - .L_35)
.L_35:
        /*00bc*/ 	.word	0x00000000
        /*00c0*/ 	.short	0x0005
        /*00c2*/ 	.short	0x0028
        /*00c4*/ 	.byte	0x00, 0xf5, 0x21, 0x00


	//----- nvinfo : EIATTR_KPARAM_INFO
	.align		4
.L_36:
        /*00c8*/ 	.byte	0x04, 0x17
        /*00ca*/ 	.short	(.L_38 - .L_37)
.L_37:
        /*00cc*/ 	.word	0x00000000
        /*00d0*/ 	.short	0x0004
        /*00d2*/ 	.short	0x0020
        /*00d4*/ 	.byte	0x00, 0xf5, 0x21, 0x00


	//----- nvinfo : EIATTR_KPARAM_INFO
	.align		4
.L_38:
        /*00d8*/ 	.byte	0x04, 0x17
        /*00da*/ 	.short	(.L_40 - .L_39)
.L_39:
        /*00dc*/ 	.word	0x00000000
        /*00e0*/ 	.short	0x0003
        /*00e2*/ 	.short	0x0018
        /*00e4*/ 	.byte	0x00, 0xf5, 0x21, 0x00


	//----- nvinfo : EIATTR_KPARAM_INFO
	.align		4
.L_40:
        /*00e8*/ 	.byte	0x04, 0x17
        /*00ea*/ 	.short	(.L_42 - .L_41)
.L_41:
        /*00ec*/ 	.word	0x00000000
        /*00f0*/ 	.short	0x0002
        /*00f2*/ 	.short	0x0010
        /*00f4*/ 	.byte	0x00, 0xf5, 0x21, 0x00


	//----- nvinfo : EIATTR_KPARAM_INFO
	.align		4
.L_42:
        /*00f8*/ 	.byte	0x04, 0x17
        /*00fa*/ 	.short	(.L_44 - .L_43)
.L_43:
        /*00fc*/ 	.word	0x00000000
        /*0100*/ 	.short	0x0001
        /*0102*/ 	.short	0x0008
        /*0104*/ 	.byte	0x00, 0xf5, 0x21, 0x00


	//----- nvinfo : EIATTR_KPARAM_INFO
	.align		4
.L_44:
        /*0108*/ 	.byte	0x04, 0x17
        /*010a*/ 	.short	(.L_46 - .L_45)
.L_45:
        /*010c*/ 	.word	0x00000000
        /*0110*/ 	.short	0x0000
        /*0112*/ 	.short	0x0000
        /*0114*/ 	.byte	0x00, 0xf5, 0x21, 0x00


	//----- nvinfo : EIATTR_SPARSE_MMA_MASK
	.align		4
.L_46:
        /*0118*/ 	.byte	0x03, 0x50
        /*011a*/ 	.short	0x0000


	//----- nvinfo : EIATTR_MAXREG_COUNT
	.align		4
        /*011c*/ 	.byte	0x03, 0x1b
        /*011e*/ 	.short	0x00ff


	//----- nvinfo : EIATTR_NUM_BARRIERS
	.align		4
        /*0120*/ 	.byte	0x02, 0x4c
        /*0122*/ 	.byte	0x01
	.zero		1


	//----- nvinfo : EIATTR_EXTERNS
	.align		4
        /*0124*/ 	.byte	0x04, 0x0f
        /*0126*/ 	.short	(.L_48 - .L_47)


	//   ....[0]....
	.align		4
.L_47:
        /*0128*/ 	.word	index@(vprintf)


	//----- nvinfo : EIATTR_MERCURY_ISA_VERSION
	.align		4
.L_48:
        /*012c*/ 	.byte	0x03, 0x5f
        /*012e*/ 	.short	0x0101


	//----- nvinfo : EIATTR_VRC_CTA_INIT_COUNT
	.align		4
        /*0130*/ 	.byte	0x02, 0x4a
	.zero		1
	.zero		1


	//----- nvinfo : EIATTR_SYSCALL_OFFSETS
	.align		4
        /*0134*/ 	.byte	0x04, 0x46
        /*0136*/ 	.short	(.L_50 - .L_49)


	//   ....[0]....
.L_49:
        /*0138*/ 	.word	0x00001580


	//   ....[1]....
        /*013c*/ 	.word	0x00001620


	//   ....[2]....
        /*0140*/ 	.word	0x000016c0


	//   ....[3]....
        /*0144*/ 	.word	0x00001780


	//   ....[4]....
        /*0148*/ 	.word	0x00001850


	//   ....[5]....
        /*014c*/ 	.word	0x00001920


	//   ....[6]....
        /*0150*/ 	.word	0x000019f0


	//----- nvinfo : EIATTR_EXIT_INSTR_OFFSETS
	.align		4
.L_50:
        /*0154*/ 	.byte	0x04, 0x1c
        /*0156*/ 	.short	(.L_52 - .L_51)


	//   ....[0]....
.L_51:
        /*0158*/ 	.word	0x00000b00


	//   ....[1]....
        /*015c*/ 	.word	0x000014d0


	//   ....[2]....
        /*0160*/ 	.word	0x00001c10


	//   ....[3]....
        /*0164*/ 	.word	0x00001c40


	//----- nvinfo : EIATTR_CRS_STACK_SIZE
	.align		4
.L_52:
        /*0168*/ 	.byte	0x04, 0x1e
        /*016a*/ 	.short	(.L_54 - .L_53)
.L_53:
        /*016c*/ 	.word	0x00000000


	//----- nvinfo : EIATTR_CBANK_PARAM_SIZE
	.align		4
.L_54:
        /*0170*/ 	.byte	0x03, 0x19
        /*0172*/ 	.short	0x0080


	//----- nvinfo : EIATTR_PARAM_CBANK
	.align		4
        /*0174*/ 	.byte	0x04, 0x0a
        /*0176*/ 	.short	(.L_56 - .L_55)
	.align		4
.L_55:
        /*0178*/ 	.word	index@(.nv.constant0.max_idx_kernel)
        /*017c*/ 	.short	0x0380
        /*017e*/ 	.short	0x0080


	//----- nvinfo : EIATTR_SW_WAR
	.align		4
.L_56:
        /*0180*/ 	.byte	0x04, 0x36
        /*0182*/ 	.short	(.L_58 - .L_57)
.L_57:
        /*0184*/ 	.word	0x00000008
.L_58:


//--------------------- .nv.callgraph             --------------------------
	.section	.nv.callgraph,"",@"SHT_CUDA_CALLGRAPH"
	.align	4
	.sectionentsize	8
	.align		4
        /*0000*/ 	.word	0x00000000
	.align		4
        /*0004*/ 	.word	0xffffffff
	.align		4
        /*0008*/ 	.word	index@(max_idx_kernel)
	.align		4
        /*000c*/ 	.word	index@(vprintf)
	.align		4
        /*0010*/ 	.word	0x00000000
	.align		4
        /*0014*/ 	.word	0xfffffffe
	.align		4
        /*0018*/ 	.word	0x00000000
	.align		4
        /*001c*/ 	.word	0xfffffffd
	.align		4
        /*0020*/ 	.word	0x00000000
	.align		4
        /*0024*/ 	.word	0xfffffffc


//--------------------- .nv.constant4             --------------------------
	.section	.nv.constant4,"a",@progbits
	.align	8
	.align		8
.nv.constant4:
        /*0000*/ 	.dword	vprintf
	.align		8
        /*0008*/ 	.dword	$str
	.align		8
        /*0010*/ 	.dword	$str$1
	.align		8
        /*0018*/ 	.dword	$str$2
	.align		8
        /*0020*/ 	.dword	$str$3
	.align		8
        /*0028*/ 	.dword	$str$4


//--------------------- .text.max_idx_kernel      --------------------------
	.section	.text.max_idx_kernel,"ax",@progbits
	.align	128
        .global         max_idx_kernel
        .type           max_idx_kernel,@function
        .size           max_idx_kernel,(.L_x_27 - max_idx_kernel)
        .other          max_idx_kernel,@"STO_CUDA_ENTRY STV_DEFAULT"
max_idx_kernel:
.text.max_idx_kernel:
[----:B------:R-:W0:Y:S08]  /*0000*/  LDC R1, c[0x0][0x37c] ;  /* 0x0000df00ff017b82 */ /* 0x000e300000000800 */
[----:B------:R-:W1:Y:S01]  /*0010*/  LDC.64 R8, c[0x0][0x3b0] ;  /* 0x0000ec00ff087b82 */ /* 0x000e620000000a00 */
[----:B------:R-:W2:Y:S01]  /*0020*/  S2R R5, SR_TID.X ;  /* 0x0000000000057919 */ /* 0x000ea20000002100 */
[----:B------:R-:W3:Y:S01]  /*0030*/  LDCU UR5, c[0x0][0x2fc] ;  /* 0x00005f80ff0577ac */ /* 0x000ee20008000800 */
[----:B0-----:R-:W-:Y:S01]  /*0040*/  VIADD R1, R1, 0xfffffff8 ;  /* 0xfffffff801017836 */ /* 0x001fe20000000000 */
[----:B------:R-:W-:Y:S01]  /*0050*/  BSSY.RECONVERGENT B0, `(.L_x_0) ;  /* 0x0000025000007945 */ /* 0x000fe20003800200 */
[----:B------:R-:W2:Y:S01]  /*0060*/  S2R R0, SR_CTAID.X ;  /* 0x0000000000007919 */ /* 0x000ea20000002500 */
[----:B------:R-:W0:Y:S01]  /*0070*/  LDCU UR6, c[0x0][0x360] ;  /* 0x00006c00ff0677ac */ /* 0x000e220008000800 */
[----:B------:R-:W-:Y:S01]  /*0080*/  MOV R7, 0xffffffff ;  /* 0xffffffff00077802 */ /* 0x000fe20000000f00 */
[----:B------:R-:W-:Y:S01]  /*0090*/  IMAD.MOV.U32 R3, RZ, RZ, RZ ;  /* 0x000000ffff037224 */ /* 0x000fe200078e00ff */
[----:B------:R-:W4:Y:S01]  /*00a0*/  LDCU UR7, c[0x0][0x3b8] ;  /* 0x00007700ff0777ac */ /* 0x000f220008000800 */
[----:B------:R-:W5:Y:S01]  /*00b0*/  LDCU UR4, c[0x0][0x2f8] ;  /* 0x00005f00ff0477ac */ /* 0x000f620008000800 */
[----:B------:R-:W2:Y:S01]  /*00c0*/  LDCU.64 UR36, c[0x0][0x358] ;  /* 0x00006b00ff2477ac */ /* 0x000ea20008000a00 */
[-C--:B-1----:R-:W-:Y:S01]  /*00d0*/  IABS R18, R8.reuse ;  /* 0x0000000800127213 */ /* 0x082fe20000000000 */
[----:B------:R-:W-:Y:S01]  /*00e0*/  IMAD R4, R9, R8, RZ ;  /* 0x0000000809047224 */ /* 0x000fe200078e02ff */
[----:B------:R-:W-:Y:S01]  /*00f0*/  IABS R17, R9 ;  /* 0x0000000900117213 */ /* 0x000fe20000000000 */
[----:B0-----:R-:W-:Y:S01]  /*0100*/  IMAD.U32 R6, RZ, RZ, UR6 ;  /* 0x00000006ff067e24 */ /* 0x001fe2000f8e00ff */
[----:B------:R-:W0:Y:S01]  /*0110*/  I2F.RP R2, R18 ;  /* 0x0000001200027306 */ /* 0x000e220000209400 */
[----:B----4-:R-:W-:Y:S01]  /*0120*/  IMAD R19, R4, UR7, RZ ;  /* 0x0000000704137c24 */ /* 0x010fe2000f8e02ff */
[----:B-----5:R-:W-:Y:S01]  /*0130*/  IADD3 R16, P1, PT, R1, UR4, RZ ;  /* 0x0000000401107c10 */ /* 0x020fe2000ff3e0ff */
[----:B--2---:R-:W-:-:S05]  /*0140*/  IMAD R14, R0, UR6, R5 ;  /* 0x00000006000e7c24 */ /* 0x004fca000f8e0205 */
[----:B------:R-:W-:Y:S01]  /*0150*/  ISETP.GE.AND P0, PT, R14, R19, PT ;  /* 0x000000130e00720c */ /* 0x000fe20003f06270 */
[----:B0-----:R-:W0:Y:S02]  /*0160*/  MUFU.RCP R2, R2 ;  /* 0x0000000200027308 */ /* 0x001e240000001000 */
[----:B0-----:R-:W-:Y:S01]  /*0170*/  VIADD R10, R2, 0xffffffe ;  /* 0x0ffffffe020a7836 */ /* 0x001fe20000000000 */
[----:B---3--:R-:W-:-:S05]  /*0180*/  IADD3.X R2, PT, PT, RZ, UR5, RZ, P1, !PT ;  /* 0x00000005ff027c10 */ /* 0x008fca0008ffe4ff */
[----:B------:R-:W0:Y:S02]  /*0190*/  F2I.FTZ.U32.TRUNC.NTZ R11, R10 ;  /* 0x0000000a000b7305 */ /* 0x000e24000021f000 */
[----:B0-----:R-:W-:Y:S02]  /*01a0*/  IMAD.MOV R23, RZ, RZ, -R11 ;  /* 0x000000ffff177224 */ /* 0x001fe400078e0a0b */
[----:B------:R-:W-:Y:S05]  /*01b0*/  @P0 BRA `(.L_x_1) ;  /* 0x0000000000380947 */ /* 0x000fea0003800000 */
[----:B------:R-:W0:Y:S01]  /*01c0*/  LDC.64 R12, c[0x0][0x380] ;  /* 0x0000e000ff0c7b82 */ /* 0x000e220000000a00 */
[----:B------:R-:W1:Y:S01]  /*01d0*/  LDCU UR4, c[0x0][0x370] ;  /* 0x00006e00ff0477ac */ /* 0x000e620008000800 */
[----:B------:R-:W-:Y:S02]  /*01e0*/  HFMA2 R3, -RZ, RZ, 0, 0 ;  /* 0x00000000ff037431 */ /* 0x000fe400000001ff */
[----:B------:R-:W-:Y:S02]  /*01f0*/  IMAD.MOV.U32 R20, RZ, RZ, R14 ;  /* 0x000000ffff147224 */ /* 0x000fe400078e000e */
[----:B------:R-:W-:Y:S02]  /*0200*/  IMAD.MOV.U32 R7, RZ, RZ, -0x1 ;  /* 0xffffffffff077424 */ /* 0x000fe400078e00ff */
[----:B-1----:R-:W-:-:S07]  /*0210*/  IMAD R21, R6, UR4, RZ ;  /* 0x0000000406157c24 */ /* 0x002fce000f8e02ff */
.L_x_2:
[----:B0-----:R-:W-:-:S06]  /*0220*/  IMAD.WIDE R14, R20, 0x4, R12 ;  /* 0x00000004140e7825 */ /* 0x001fcc00078e020c */
[----:B------:R-:W2:Y:S02]  /*0230*/  LDG.E.CONSTANT R14, desc[UR36][R14.64] ;  /* 0x000000240e0e7981 */ /* 0x000ea4000c1e9900 */
[----:B--2---:R-:W-:-:S04]  /*0240*/  FSETP.GT.AND P0, PT, |R14|, |R3|, PT ;  /* 0x400000030e00720b */ /* 0x004fc80003f04200 */
[----:B------:R-:W-:Y:S01]  /*0250*/  SEL R7, R20, R7, P0 ;  /* 0x0000000714077207 */ /* 0x000fe20000000000 */
[----:B------:R-:W-:Y:S01]  /*0260*/  IMAD.IADD R20, R21, 0x1, R20 ;  /* 0x0000000115147824 */ /* 0x000fe200078e0214 */
[----:B------:R-:W-:-:S04]  /*0270*/  FSEL R3, R14, R3, P0 ;  /* 0x000000030e037208 */ /* 0x000fc80000000000 */
[----:B------:R-:W-:-:S13]  /*0280*/  ISETP.GE.AND P1, PT, R20, R19, PT ;  /* 0x000000131400720c */ /* 0x000fda0003f26270 */
[----:B------:R-:W-:Y:S05]  /*0290*/  @!P1 BRA `(.L_x_2) ;  /* 0xfffffffc00e09947 */ /* 0x000fea000383ffff */
.L_x_1:
[----:B------:R-:W-:Y:S05]  /*02a0*/  BSYNC.RECONVERGENT B0 ;  /* 0x0000000000007941 */ /* 0x000fea0003800200 */
.L_x_0:
[----:B------:R-:W0:Y:S01]  /*02b0*/  I2F.RP R19, R17 ;  /* 0x0000001100137306 */ /* 0x000e220000209400 */
[----:B------:R-:W-:Y:S01]  /*02c0*/  MOV R10, RZ ;  /* 0x000000ff000a7202 */ /* 0x000fe20000000f00 */
[----:B------:R-:W-:Y:S01]  /*02d0*/  IMAD R13, R23, R18, RZ ;  /* 0x00000012170d7224 */ /* 0x000fe200078e02ff */
[----:B------:R-:W-:Y:S01]  /*02e0*/  IABS R14, R4 ;  /* 0x00000004000e7213 */ /* 0x000fe20000000000 */
[----:B------:R-:W-:Y:S01]  /*02f0*/  IMAD R27, R5, 0x3, RZ ;  /* 0x00000003051b7824 */ /* 0x000fe200078e02ff */
[----:B------:R-:W-:Y:S01]  /*0300*/  IABS R15, R7 ;  /* 0x00000007000f7213 */ /* 0x000fe20000000000 */
[----:B------:R-:W-:Y:S01]  /*0310*/  IMAD.HI.U32 R10, R11, R13, R10 ;  /* 0x0000000d0b0a7227 */ /* 0x000fe200078e000a */
[----:B------:R-:W-:Y:S01]  /*0320*/  LOP3.LUT R12, R7, R8, RZ, 0x3c, !PT ;  /* 0x00000008070c7212 */ /* 0x000fe200078e3cff */
[----:B------:R-:W1:Y:S03]  /*0330*/  I2F.RP R20, R14 ;  /* 0x0000000e00147306 */ /* 0x000e660000209400 */
[----:B------:R-:W-:Y:S01]  /*0340*/  ISETP.GE.AND P2, PT, R12, RZ, PT ;  /* 0x000000ff0c00720c */ /* 0x000fe20003f46270 */
[----:B------:R-:W-:-:S04]  /*0350*/  IMAD.HI.U32 R10, R10, R15, RZ ;  /* 0x0000000f0a0a7227 */ /* 0x000fc800078e00ff */
[----:B------:R-:W-:Y:S01]  /*0360*/  IMAD.MOV R13, RZ, RZ, -R10 ;  /* 0x000000ffff0d7224 */ /* 0x000fe200078e0a0a */
[----:B0-----:R-:W0:Y:S03]  /*0370*/  MUFU.RCP R19, R19 ;  /* 0x0000001300137308 */ /* 0x001e260000001000 */
[----:B------:R-:W-:-:S05]  /*0380*/  IMAD R13, R18, R13, R15 ;  /* 0x0000000d120d7224 */ /* 0x000fca00078e020f */
[----:B-1----:R-:W1:Y:S01]  /*0390*/  MUFU.RCP R20, R20 ;  /* 0x0000001400147308 */ /* 0x002e620000001000 */
[----:B------:R-:W-:Y:S01]  /*03a0*/  ISETP.GT.U32.AND P1, PT, R18, R13, PT ;  /* 0x0000000d1200720c */ /* 0x000fe20003f24070 */
[----:B0-----:R-:W-:-:S12]  /*03b0*/  VIADD R11, R19, 0xffffffe ;  /* 0x0ffffffe130b7836 */ /* 0x001fd80000000000 */
[-C--:B------:R-:W-:Y:S01]  /*03c0*/  @!P1 IADD3 R13, PT, PT, R13, -R18.reuse, RZ ;  /* 0x800000120d0d9210 */ /* 0x080fe20007ffe0ff */
[----:B------:R-:W0:Y:S01]  /*03d0*/  F2I.FTZ.U32.TRUNC.NTZ R11, R11 ;  /* 0x0000000b000b7305 */ /* 0x000e22000021f000 */
[----:B------:R-:W-:Y:S01]  /*03e0*/  @!P1 VIADD R10, R10, 0x1 ;  /* 0x000000010a0a9836 */ /* 0x000fe20000000000 */
[----:B------:R-:W-:Y:S01]  /*03f0*/  ISETP.NE.AND P1, PT, R8, RZ, PT ;  /* 0x000000ff0800720c */ /* 0x000fe20003f25270 */
[----:B-1----:R-:W-:Y:S01]  /*0400*/  VIADD R21, R20, 0xffffffe ;  /* 0x0ffffffe14157836 */ /* 0x002fe20000000000 */
[----:B------:R-:W-:Y:S02]  /*0410*/  ISETP.GE.U32.AND P0, PT, R13, R18, PT ;  /* 0x000000120d00720c */ /* 0x000fe40003f06070 */
[----:B------:R-:W-:Y:S02]  /*0420*/  IABS R20, R4 ;  /* 0x0000000400147213 */ /* 0x000fe40000000000 */
[----:B------:R-:W1:Y:S01]  /*0430*/  F2I.FTZ.U32.TRUNC.NTZ R13, R21 ;  /* 0x00000015000d7305 */ /* 0x000e62000021f000 */
[----:B0-----:R-:W-:-:S08]  /*0440*/  IADD3 R12, PT, PT, RZ, -R11, RZ ;  /* 0x8000000bff0c7210 */ /* 0x001fd00007ffe0ff */
[----:B------:R-:W-:Y:S02]  /*0450*/  @P0 VIADD R10, R10, 0x1 ;  /* 0x000000010a0a0836 */ /* 0x000fe40000000000 */
[----:B------:R-:W-:Y:S02]  /*0460*/  IMAD R19, R12, R17, RZ ;  /* 0x000000110c137224 */ /* 0x000fe400078e02ff */
[----:B------:R-:W-:Y:S02]  /*0470*/  HFMA2 R12, -RZ, RZ, 0, 0 ;  /* 0x00000000ff0c7431 */ /* 0x000fe400000001ff */
[----:B------:R-:W-:Y:S01]  /*0480*/  IMAD.MOV.U32 R18, RZ, RZ, R10 ;  /* 0x000000ffff127224 */ /* 0x000fe200078e000a */
[----:B-1----:R-:W-:Y:S01]  /*0490*/  IADD3 R21, PT, PT, RZ, -R13, RZ ;  /* 0x8000000dff157210 */ /* 0x002fe20007ffe0ff */
[----:B------:R-:W-:Y:S02]  /*04a0*/  IMAD.MOV.U32 R10, RZ, RZ, RZ ;  /* 0x000000ffff0a7224 */ /* 0x000fe400078e00ff */
[----:B------:R-:W-:Y:S01]  /*04b0*/  @!P2 IMAD.MOV R18, RZ, RZ, -R18 ;  /* 0x000000ffff12a224 */ /* 0x000fe200078e0a12 */
[----:B------:R-:W-:Y:S01]  /*04c0*/  @!P1 LOP3.LUT R18, RZ, R8, RZ, 0x33, !PT ;  /* 0x00000008ff129212 */ /* 0x000fe200078e33ff */
[----:B------:R-:W-:-:S03]  /*04d0*/  IMAD.HI.U32 R10, R11, R19, R10 ;  /* 0x000000130b0a7227 */ /* 0x000fc600078e000a */
[----:B------:R-:W-:Y:S01]  /*04e0*/  IABS R19, R18 ;  /* 0x0000001200137213 */ /* 0x000fe20000000000 */
[----:B------:R-:W-:Y:S01]  /*04f0*/  IMAD R11, R21, R14, RZ ;  /* 0x0000000e150b7224 */ /* 0x000fe200078e02ff */
[C---:B------:R-:W-:Y:S02]  /*0500*/  ISETP.GE.AND P4, PT, R18.reuse, RZ, PT ;  /* 0x000000ff1200720c */ /* 0x040fe40003f86270 */
[----:B------:R-:W-:Y:S01]  /*0510*/  IADD3 R18, PT, PT, -R18, RZ, RZ ;  /* 0x000000ff12127210 */ /* 0x000fe20007ffe1ff */
[----:B------:R-:W-:-:S04]  /*0520*/  IMAD.HI.U32 R12, R13, R11, R12 ;  /* 0x0000000b0d0c7227 */ /* 0x000fc800078e000c */
[----:B------:R-:W-:Y:S02]  /*0530*/  IMAD.MOV.U32 R11, RZ, RZ, R19 ;  /* 0x000000ffff0b7224 */ /* 0x000fe400078e0013 */
[----:B------:R-:W-:Y:S02]  /*0540*/  IMAD.MOV R13, RZ, RZ, -R20 ;  /* 0x000000ffff0d7224 */ /* 0x000fe400078e0a14 */
[----:B------:R-:W-:-:S04]  /*0550*/  IMAD.HI.U32 R20, R12, R15, RZ ;  /* 0x0000000f0c147227 */ /* 0x000fc800078e00ff */
[----:B------:R-:W-:-:S04]  /*0560*/  IMAD.HI.U32 R10, R10, R11, RZ ;  /* 0x0000000b0a0a7227 */ /* 0x000fc800078e00ff */
[----:B------:R-:W-:Y:S01]  /*0570*/  IMAD R15, R20, R13, R15 ;  /* 0x0000000d140f7224 */ /* 0x000fe200078e020f */
[----:B------:R-:W-:Y:S01]  /*0580*/  IADD3 R10, PT, PT, -R10, RZ, RZ ;  /* 0x000000ff0a0a7210 */ /* 0x000fe20007ffe1ff */
[----:B------:R-:W0:Y:S03]  /*0590*/  LDC.64 R12, c[0x0][0x388] ;  /* 0x0000e200ff0c7b82 */ /* 0x000e260000000a00 */
[----:B------:R-:W-:Y:S01]  /*05a0*/  ISETP.GT.U32.AND P1, PT, R14, R15, PT ;  /* 0x0000000f0e00720c */ /* 0x000fe20003f24070 */
[----:B------:R-:W-:Y:S01]  /*05b0*/  IMAD R10, R17, R10, R11 ;  /* 0x0000000a110a7224 */ /* 0x000fe200078e020b */
[----:B------:R-:W-:Y:S01]  /*05c0*/  LOP3.LUT R11, R7, R4, RZ, 0x3c, !PT ;  /* 0x00000004070b7212 */ /* 0x000fe200078e3cff */
[----:B------:R-:W-:-:S03]  /*05d0*/  IMAD R7, R8, R18, R7 ;  /* 0x0000001208077224 */ /* 0x000fc600078e0207 */
[----:B------:R-:W-:Y:S02]  /*05e0*/  ISETP.GT.U32.AND P0, PT, R17, R10, PT ;  /* 0x0000000a1100720c */ /* 0x000fe40003f04070 */
[----:B------:R-:W-:-:S05]  /*05f0*/  ISETP.GE.AND P2, PT, R11, RZ, PT ;  /* 0x000000ff0b00720c */ /* 0x000fca0003f46270 */
[----:B------:R-:W-:Y:S01]  /*0600*/  @!P1 IMAD.IADD R15, R15, 0x1, -R14 ;  /* 0x000000010f0f9824 */ /* 0x000fe200078e0a0e */
[----:B------:R-:W-:Y:S02]  /*0610*/  @!P1 IADD3 R20, PT, PT, R20, 0x1, RZ ;  /* 0x0000000114149810 */ /* 0x000fe40007ffe0ff */
[----:B------:R-:W-:Y:S02]  /*0620*/  ISETP.NE.AND P1, PT, R4, RZ, PT ;  /* 0x000000ff0400720c */ /* 0x000fe40003f25270 */
[----:B------:R-:W-:Y:S01]  /*0630*/  ISETP.GE.U32.AND P3, PT, R15, R14, PT ;  /* 0x0000000e0f00720c */ /* 0x000fe20003f66070 */
[----:B------:R-:W-:Y:S01]  /*0640*/  @!P0 IMAD.IADD R10, R10, 0x1, -R17 ;  /* 0x000000010a0a8824 */ /* 0x000fe200078e0a11 */
[----:B------:R-:W1:Y:S01]  /*0650*/  LDC.64 R14, c[0x0][0x390] ;  /* 0x0000e400ff0e7b82 */ /* 0x000e620000000a00 */
[----:B0-----:R-:W-:-:S03]  /*0660*/  IMAD.WIDE.U32 R12, R5, 0x4, R12 ;  /* 0x00000004050c7825 */ /* 0x001fc600078e000c */
[----:B------:R-:W-:Y:S02]  /*0670*/  ISETP.GT.U32.AND P0, PT, R17, R10, PT ;  /* 0x0000000a1100720c */ /* 0x000fe40003f04070 */
[----:B------:R0:W-:Y:S05]  /*0680*/  STG.E desc[UR36][R12.64], R3 ;  /* 0x000000030c007986 */ /* 0x0001ea000c101924 */
[----:B------:R-:W-:Y:S01]  /*0690*/  @P3 VIADD R20, R20, 0x1 ;  /* 0x0000000114143836 */ /* 0x000fe20000000000 */
[----:B------:R-:W-:-:S03]  /*06a0*/  ISETP.NE.AND P3, PT, R9, RZ, PT ;  /* 0x000000ff0900720c */ /* 0x000fc60003f65270 */
[----:B------:R-:W-:Y:S01]  /*06b0*/  @!P2 IMAD.MOV R20, RZ, RZ, -R20 ;  /* 0x000000ffff14a224 */ /* 0x000fe200078e0a14 */
[----:B------:R-:W-:Y:S02]  /*06c0*/  @!P1 LOP3.LUT R20, RZ, R4, RZ, 0x33, !PT ;  /* 0x00000004ff149212 */ /* 0x000fe400078e33ff */
[----:B------:R-:W-:Y:S02]  /*06d0*/  @!P0 IADD3 R10, PT, PT, R10, -R17, RZ ;  /* 0x800000110a0a8210 */ /* 0x000fe40007ffe0ff */
[----:B------:R-:W-:-:S03]  /*06e0*/  ISETP.GE.U32.AND P0, PT, R6, 0x2, PT ;  /* 0x000000020600780c */ /* 0x000fc60003f06070 */
[----:B------:R-:W-:Y:S02]  /*06f0*/  @!P4 IMAD.MOV R10, RZ, RZ, -R10 ;  /* 0x000000ffff0ac224 */ /* 0x000fe400078e0a0a */
[----:B-1----:R-:W-:Y:S01]  /*0700*/  IMAD.WIDE.U32 R14, R27, 0x4, R14 ;  /* 0x000000041b0e7825 */ /* 0x002fe200078e000e */
[----:B------:R-:W-:-:S04]  /*0710*/  @!P3 LOP3.LUT R10, RZ, R9, RZ, 0x33, !PT ;  /* 0x00000009ff0ab212 */ /* 0x000fc800078e33ff */
[----:B------:R0:W-:Y:S04]  /*0720*/  STG.E desc[UR36][R14.64+0x8], R20 ;  /* 0x000008140e007986 */ /* 0x0001e8000c101924 */
[----:B------:R0:W-:Y:S04]  /*0730*/  STG.E desc[UR36][R14.64], R7 ;  /* 0x000000070e007986 */ /* 0x0001e8000c101924 */
[----:B------:R0:W-:Y:S01]  /*0740*/  STG.E desc[UR36][R14.64+0x4], R10 ;  /* 0x0000040a0e007986 */ /* 0x0001e2000c101924 */
[----:B------:R-:W-:Y:S06]  /*0750*/  BAR.SYNC.DEFER_BLOCKING 0x0 ;  /* 0x0000000000007b1d */ /* 0x000fec0000010000 */
[----:B------:R-:W-:Y:S05]  /*0760*/  @!P0 BRA `(.L_x_3) ;  /* 0x0000000000688947 */ /* 0x000fea0003800000 */
[----:B------:R-:W1:Y:S01]  /*0770*/  LDC.64 R8, c[0x0][0x390] ;  /* 0x0000e400ff087b82 */ /* 0x000e620000000a00 */
[----:B------:R-:W-:-:S07]  /*0780*/  MOV R4, R6 ;  /* 0x0000000600047202 */ /* 0x000fce0000000f00 */
.L_x_6:
[--C-:B------:R-:W-:Y:S01]  /*0790*/  IMAD.MOV.U32 R18, RZ, RZ, R4.reuse ;  /* 0x000000ffff127224 */ /* 0x100fe200078e0004 */
[----:B------:R-:W-:Y:S01]  /*07a0*/  SHF.R.U32.HI R4, RZ, 0x1, R4 ;  /* 0x00000001ff047819 */ /* 0x000fe20000011604 */
[----:B------:R-:W-:Y:S03]  /*07b0*/  BSSY.RECONVERGENT B0, `(.L_x_4) ;  /* 0x0000012000007945 */ /* 0x000fe60003800200 */
[----:B------:R-:W-:-:S13]  /*07c0*/  ISETP.GE.U32.AND P0, PT, R5, R4, PT ;  /* 0x000000040500720c */ /* 0x000fda0003f06070 */
[----:B--2---:R-:W-:Y:S05]  /*07d0*/  @P0 BRA `(.L_x_5) ;  /* 0x00000000003c0947 */ /* 0x004fea0003800000 */
[----:B0-----:R-:W-:-:S05]  /*07e0*/  IMAD.WIDE.U32 R10, R4, 0x4, R12 ;  /* 0x00000004040a7825 */ /* 0x001fca00078e000c */
[----:B------:R-:W2:Y:S02]  /*07f0*/  LDG.E R20, desc[UR36][R10.64] ;  /* 0x000000240a147981 */ /* 0x000ea4000c1e1900 */
[----:B--2---:R-:W-:-:S13]  /*0800*/  FSETP.GEU.AND P0, PT, |R3|, |R20|, PT ;  /* 0x400000140300720b */ /* 0x004fda0003f0e200 */
[----:B------:R-:W-:Y:S05]  /*0810*/  @P0 BRA `(.L_x_5) ;  /* 0x00000000002c0947 */ /* 0x000fea0003800000 */
[----:B------:R-:W-:Y:S01]  /*0820*/  IADD3 R3, PT, PT, R4, R5, RZ ;  /* 0x0000000504037210 */ /* 0x000fe20007ffe0ff */
[----:B------:R2:W-:Y:S04]  /*0830*/  STG.E desc[UR36][R12.64], R20 ;  /* 0x000000140c007986 */ /* 0x0005e8000c101924 */
[----:B------:R-:W-:-:S04]  /*0840*/  IMAD R3, R3, 0x3, RZ ;  /* 0x0000000303037824 */ /* 0x000fc800078e02ff */
[----:B-1----:R-:W-:-:S05]  /*0850*/  IMAD.WIDE.U32 R10, R3, 0x4, R8 ;  /* 0x00000004030a7825 */ /* 0x002fca00078e0008 */
[----:B------:R-:W3:Y:S04]  /*0860*/  LDG.E R7, desc[UR36][R10.64] ;  /* 0x000000240a077981 */ /* 0x000ee8000c1e1900 */
[----:B---3--:R2:W-:Y:S04]  /*0870*/  STG.E desc[UR36][R14.64], R7 ;  /* 0x000000070e007986 */ /* 0x0085e8000c101924 */
[----:B------:R-:W3:Y:S04]  /*0880*/  LDG.E R17, desc[UR36][R10.64+0x4] ;  /* 0x000004240a117981 */ /* 0x000ee8000c1e1900 */
[----:B---3--:R2:W-:Y:S04]  /*0890*/  STG.E desc[UR36][R14.64+0x4], R17 ;  /* 0x000004110e007986 */ /* 0x0085e8000c101924 */
[----:B------:R-:W3:Y:S01]  /*08a0*/  LDG.E R19, desc[UR36][R10.64+0x8] ;  /* 0x000008240a137981 */ /* 0x000ee2000c1e1900 */
[----:B------:R-:W-:-:S03]  /*08b0*/  IMAD.MOV.U32 R3, RZ, RZ, R20 ;  /* 0x000000ffff037224 */ /* 0x000fc600078e0014 */
[----:B---3--:R2:W-:Y:S04]  /*08c0*/  STG.E desc[UR36][R14.64+0x8], R19 ;  /* 0x000008130e007986 */ /* 0x0085e8000c101924 */
.L_x_5:
[----:B------:R-:W-:Y:S05]  /*08d0*/  BSYNC.RECONVERGENT B0 ;  /* 0x0000000000007941 */ /* 0x000fea0003800200 */
.L_x_4:
[----:B------:R-:W-:Y:S01]  /*08e0*/  BAR.SYNC.DEFER_BLOCKING 0x0 ;  /* 0x0000000000007b1d */ /* 0x000fe20000010000 */
[----:B------:R-:W-:-:S13]  /*08f0*/  ISETP.GT.U32.AND P0, PT, R18, 0x3, PT ;  /* 0x000000031200780c */ /* 0x000fda0003f04070 */
[----:B------:R-:W-:Y:S05]  /*0900*/  @P0 BRA `(.L_x_6) ;  /* 0xfffffffc00a00947 */ /* 0x000fea000383ffff */
.L_x_3:
[----:B------:R-:W-:Y:S01]  /*0910*/  ISETP.NE.AND P1, PT, R5, RZ, PT ;  /* 0x000000ff0500720c */ /* 0x000fe20003f25270 */
[----:B------:R-:W-:Y:S01]  /*0920*/  BSSY.RECONVERGENT B0, `(.L_x_7) ;  /* 0x000001c000007945 */ /* 0x000fe20003800200 */
[----:B------:R-:W-:-:S11]  /*0930*/  PLOP3.LUT P0, PT, PT, PT, PT, 0x80, 0x8 ;  /* 0x000000000008781c */ /* 0x000fd60003f0f070 */
[----:B------:R-:W-:Y:S05]  /*0940*/  @P1 BRA `(.L_x_8) ;  /* 0x0000000000641947 */ /* 0x000fea0003800000 */
[----:B--2---:R-:W2:Y:S08]  /*0950*/  LDC.64 R18, c[0x0][0x388] ;  /* 0x0000e200ff127b82 */ /* 0x004eb00000000a00 */
[----:B0-----:R-:W0:Y:S08]  /*0960*/  LDC.64 R20, c[0x0][0x398] ;  /* 0x0000e600ff147b82 */ /* 0x001e300000000a00 */
[----:B-1----:R-:W1:Y:S01]  /*0970*/  LDC.64 R8, c[0x0][0x390] ;  /* 0x0000e400ff087b82 */ /* 0x002e620000000a00 */
[----:B--2---:R-:W2:Y:S07]  /*0980*/  LDG.E R3, desc[UR36][R18.64] ;  /* 0x0000002412037981 */ /* 0x004eae000c1e1900 */
[----:B------:R-:W3:Y:S01]  /*0990*/  LDC.64 R10, c[0x0][0x3a0] ;  /* 0x0000e800ff0a7b82 */ /* 0x000ee20000000a00 */
[----:B0-----:R-:W-:-:S05]  /*09a0*/  IMAD.WIDE.U32 R20, R0, 0x4, R20 ;  /* 0x0000000400147825 */ /* 0x001fca00078e0014 */
[----:B--2---:R0:W-:Y:S04]  /*09b0*/  STG.E desc[UR36][R20.64], R3 ;  /* 0x0000000314007986 */ /* 0x0041e8000c101924 */
[----:B-1----:R-:W2:Y:S01]  /*09c0*/  LDG.E R7, desc[UR36][R8.64] ;  /* 0x0000002408077981 */ /* 0x002ea2000c1e1900 */
[----:B------:R-:W-:-:S04]  /*09d0*/  IMAD R17, R0, 0x3, RZ ;  /* 0x0000000300117824 */ /* 0x000fc800078e02ff */
[C---:B---3--:R-:W-:Y:S01]  /*09e0*/  IMAD.WIDE.U32 R22, R17.reuse, 0x4, R10 ;  /* 0x0000000411167825 */ /* 0x048fe200078e000a */
[----:B------:R-:W-:-:S04]  /*09f0*/  IADD3 R19, PT, PT, R17, 0x1, RZ ;  /* 0x0000000111137810 */ /* 0x000fc80007ffe0ff */
[----:B--2---:R3:W-:Y:S04]  /*0a00*/  STG.E desc[UR36][R22.64], R7 ;  /* 0x0000000716007986 */ /* 0x0047e8000c101924 */
[----:B------:R-:W2:Y:S01]  /*0a10*/  LDG.E R25, desc[UR36][R8.64+0x4] ;  /* 0x0000042408197981 */ /* 0x000ea2000c1e1900 */
[----:B------:R-:W-:Y:S01]  /*0a20*/  IMAD.WIDE.U32 R18, R19, 0x4, R10 ;  /* 0x0000000413127825 */ /* 0x000fe200078e000a */
[----:B0-----:R-:W0:Y:S03]  /*0a30*/  LDC.64 R20, c[0x0][0x3a8] ;  /* 0x0000ea00ff147b82 */ /* 0x001e260000000a00 */
[----:B------:R-:W-:Y:S01]  /*0a40*/  VIADD R17, R17, 0x2 ;  /* 0x0000000211117836 */ /* 0x000fe20000000000 */
[----:B--2---:R3:W-:Y:S04]  /*0a50*/  STG.E desc[UR36][R18.64], R25 ;  /* 0x0000001912007986 */ /* 0x0047e8000c101924 */
[----:B------:R-:W2:Y:S01]  /*0a60*/  LDG.E R29, desc[UR36][R8.64+0x8] ;  /* 0x00000824081d7981 */ /* 0x000ea2000c1e1900 */
[----:B------:R-:W-:-:S02]  /*0a70*/  HFMA2 R3, -RZ, RZ, 0, 5.9604644775390625e-08 ;  /* 0x00000001ff037431 */ /* 0x000fc400000001ff */
[----:B------:R-:W-:Y:S01]  /*0a80*/  IMAD.WIDE.U32 R10, R17, 0x4, R10 ;  /* 0x00000004110a7825 */ /* 0x000fe200078e000a */
[----:B------:R-:W1:Y:S04]  /*0a90*/  LDCU UR4, c[0x0][0x370] ;  /* 0x00006e00ff0477ac */ /* 0x000e680008000800 */
[----:B--2---:R3:W-:Y:S04]  /*0aa0*/  STG.E desc[UR36][R10.64], R29 ;  /* 0x0000001d0a007986 */ /* 0x0047e8000c101924 */
[----:B0-----:R-:W2:Y:S01]  /*0ab0*/  ATOMG.E.ADD.STRONG.GPU PT, R20, desc[UR36][R20.64], R3 ;  /* 0x80000003141479a8 */ /* 0x001ea200081ef124 */
[----:B-1----:R-:W-:-:S06]  /*0ac0*/  UIADD3 UR4, UPT, UPT, UR4, -0x1, URZ ;  /* 0xffffffff04047890 */ /* 0x002fcc000fffe0ff */
[----:B--23--:R-:W-:-:S13]  /*0ad0*/  ISETP.NE.AND P0, PT, R20, UR4, PT ;  /* 0x0000000414007c0c */ /* 0x00cfda000bf05270 */
.L_x_8:
[----:B------:R-:W-:Y:S05]  /*0ae0*/  BSYNC.RECONVERGENT B0 ;  /* 0x0000000000007941 */ /* 0x000fea0003800200 */
.L_x_7:
[----:B------:R-:W-:Y:S06]  /*0af0*/  BAR.SYNC.DEFER_BLOCKING 0x0 ;  /* 0x0000000000007b1d */ /* 0x000fec0000010000 */
[----:B------:R-:W-:Y:S05]  /*0b00*/  @P0 EXIT ;  /* 0x000000000000094d */ /* 0x000fea0003800000 */
[----:B------:R-:W3:Y:S01]  /*0b10*/  LDCU UR4, c[0x0][0x370] ;  /* 0x00006e00ff0477ac */ /* 0x000ee20008000800 */
[----:B------:R-:W-:Y:S01]  /*0b20*/  BSSY.RECONVERGENT B0, `(.L_x_9) ;  /* 0x0000079000007945 */ /* 0x000fe20003800200 */
[----:B------:R-:W-:Y:S01]  /*0b30*/  IMAD.MOV.U32 R4, RZ, RZ, -0x1 ;  /* 0xffffffffff047424 */ /* 0x000fe200078e00ff */
[----:B-1----:R-:W-:Y:S01]  /*0b40*/  MOV R8, RZ ;  /* 0x000000ff00087202 */ /* 0x002fe20000000f00 */
[----:B0-----:R-:W-:Y:S01]  /*0b50*/  IMAD.MOV.U32 R3, RZ, RZ, -0x1 ;  /* 0xffffffffff037424 */ /* 0x001fe200078e00ff */
[----:B------:R-:W-:Y:S02]  /*0b60*/  MOV R0, 0xffffffff ;  /* 0xffffffff00007802 */ /* 0x000fe40000000f00 */
[----:B---3--:R-:W-:-:S13]  /*0b70*/  ISETP.GE.U32.AND P0, PT, R5, UR4, PT ;  /* 0x0000000405007c0c */ /* 0x008fda000bf06070 */
[----:B------:R-:W-:Y:S05]  /*0b80*/  @P0 BRA `(.L_x_10) ;  /* 0x0000000400c80947 */ /* 0x000fea0003800000 */
[----:B------:R-:W0:Y:S01]  /*0b90*/  I2F.U32.RP R4, R6 ;  /* 0x0000000600047306 */ /* 0x000e220000209000 */
[C-C-:B------:R-:W-:Y:S01]  /*0ba0*/  IMAD.IADD R11, R6.reuse, 0x1, R5.reuse ;  /* 0x00000001060b7824 */ /* 0x140fe200078e0205 */
[----:B--2---:R-:W-:Y:S01]  /*0bb0*/  IADD3 R7, PT, PT, RZ, -R6, RZ ;  /* 0x80000006ff077210 */ /* 0x004fe20007ffe0ff */
[----:B------:R-:W-:Y:S01]  /*0bc0*/  BSSY.RECONVERGENT B1, `(.L_x_11) ;  /* 0x000005c000017945 */ /* 0x000fe20003800200 */
[----:B------:R-:W-:Y:S01]  /*0bd0*/  ISETP.NE.U32.AND P2, PT, R6, RZ, PT ;  /* 0x000000ff0600720c */ /* 0x000fe20003f45070 */
[----:B------:R-:W-:Y:S01]  /*0be0*/  IMAD.MOV.U32 R22, RZ, RZ, R5 ;  /* 0x000000ffff167224 */ /* 0x000fe200078e0005 */
[C---:B------:R-:W-:Y:S02]  /*0bf0*/  ISETP.GE.U32.AND P0, PT, R11.reuse, UR4, PT ;  /* 0x000000040b007c0c */ /* 0x040fe4000bf06070 */
[----:B------:R-:W-:Y:S02]  /*0c00*/  VIMNMX.U32 R0, PT, PT, R11, UR4, !PT ;  /* 0x000000040b007c48 */ /* 0x000fe4000ffe0000 */
[----:B------:R-:W-:Y:S01]  /*0c10*/  SEL R3, RZ, 0x1, P0 ;  /* 0x00000001ff037807 */ /* 0x000fe20000000000 */
[----:B0-----:R-:W0:Y:S02]  /*0c20*/  MUFU.RCP R4, R4 ;  /* 0x0000000400047308 */ /* 0x001e240000001000 */
[----:B0-----:R-:W-:-:S06]  /*0c30*/  VIADD R8, R4, 0xffffffe ;  /* 0x0ffffffe04087836 */ /* 0x001fcc0000000000 */
[----:B------:R0:W1:Y:S02]  /*0c40*/  F2I.FTZ.U32.TRUNC.NTZ R9, R8 ;  /* 0x0000000800097305 */ /* 0x000064000021f000 */
[----:B0-----:R-:W-:Y:S02]  /*0c50*/  HFMA2 R8, -RZ, RZ, 0, 0 ;  /* 0x00000000ff087431 */ /* 0x001fe400000001ff */
[----:B-1----:R-:W-:-:S04]  /*0c60*/  IMAD R7, R7, R9, RZ ;  /* 0x0000000907077224 */ /* 0x002fc800078e02ff */
[----:B------:R-:W-:Y:S01]  /*0c70*/  IMAD.HI.U32 R4, R9, R7, R8 ;  /* 0x0000000709047227 */ /* 0x000fe200078e0008 */
[----:B------:R-:W-:-:S03]  /*0c80*/  IADD3 R7, PT, PT, R0, -R11, -R3 ;  /* 0x8000000b00077210 */ /* 0x000fc60007ffe803 */
[----:B------:R-:W-:Y:S02]  /*0c90*/  IMAD.MOV.U32 R8, RZ, RZ, RZ ;  /* 0x000000ffff087224 */ /* 0x000fe400078e00ff */
[----:B------:R-:W-:-:S04]  /*0ca0*/  IMAD.HI.U32 R4, R4, R7, RZ ;  /* 0x0000000704047227 */ /* 0x000fc800078e00ff */
[----:B------:R-:W-:-:S04]  /*0cb0*/  IMAD.MOV R0, RZ, RZ, -R4 ;  /* 0x000000ffff007224 */ /* 0x000fc800078e0a04 */
[----:B------:R-:W-:Y:S01]  /*0cc0*/  IMAD R7, R6, R0, R7 ;  /* 0x0000000006077224 */ /* 0x000fe200078e0207 */
[----:B------:R-:W-:-:S04]  /*0cd0*/  MOV R0, 0xffffffff ;  /* 0xffffffff00007802 */ /* 0x000fc80000000f00 */
[----:B------:R-:W-:-:S13]  /*0ce0*/  ISETP.GE.U32.AND P0, PT, R7, R6, PT ;  /* 0x000000060700720c */ /* 0x000fda0003f06070 */
[----:B------:R-:W-:Y:S01]  /*0cf0*/  @P0 IADD3 R7, PT, PT, -R6, R7, RZ ;  /* 0x0000000706070210 */ /* 0x000fe20007ffe1ff */
[----:B------:R-:W-:-:S03]  /*0d00*/  @P0 VIADD R4, R4, 0x1 ;  /* 0x0000000104040836 */ /* 0x000fc60000000000 */
[----:B------:R-:W-:-:S13]  /*0d10*/  ISETP.GE.U32.AND P1, PT, R7, R6, PT ;  /* 0x000000060700720c */ /* 0x000fda0003f26070 */
[----:B------:R-:W-:Y:S02]  /*0d20*/  @P1 IADD3 R4, PT, PT, R4, 0x1, RZ ;  /* 0x0000000104041810 */ /* 0x000fe40007ffe0ff */
[----:B------:R-:W-:-:S05]  /*0d30*/  @!P2 LOP3.LUT R4, RZ, R6, RZ, 0x33, !PT ;  /* 0x00000006ff04a212 */ /* 0x000fca00078e33ff */
[----:B------:R-:W-:Y:S01]  /*0d40*/  IMAD.IADD R3, R3, 0x1, R4 ;  /* 0x0000000103037824 */ /* 0x000fe200078e0204 */
[----:B------:R-:W-:-:S04]  /*0d50*/  MOV R4, 0xffffffff ;  /* 0xffffffff00047802 */ /* 0x000fc80000000f00 */
[C---:B------:R-:W-:Y:S02]  /*0d60*/  ISETP.GE.U32.AND P1, PT, R3.reuse, 0x3, PT ;  /* 0x000000030300780c */ /* 0x040fe40003f26070 */
[----:B------:R-:W-:Y:S01]  /*0d70*/  IADD3 R10, PT, PT, R3, 0x1, RZ ;  /* 0x00000001030a7810 */ /* 0x000fe20007ffe0ff */
[----:B------:R-:W-:-:S03]  /*0d80*/  IMAD.MOV.U32 R3, RZ, RZ, -0x1 ;  /* 0xffffffffff037424 */ /* 0x000fc600078e00ff */
[----:B------:R-:W-:-:S04]  /*0d90*/  LOP3.LUT R9, R10, 0x3, RZ, 0xc0, !PT ;  /* 0x000000030a097812 */ /* 0x000fc800078ec0ff */
[----:B------:R-:W-:-:S03]  /*0da0*/  ISETP.NE.AND P0, PT, R9, RZ, PT ;  /* 0x000000ff0900720c */ /* 0x000fc60003f05270 */
[----:B------:R-:W-:Y:S10]  /*0db0*/  @!P1 BRA `(.L_x_12) ;  /* 0x0000000000f09947 */ /* 0x000ff40003800000 */
[----:B------:R-:W-:Y:S01]  /*0dc0*/  LOP3.LUT R10, R10, 0xfffffffc, RZ, 0xc0, !PT ;  /* 0xfffffffc0a0a7812 */ /* 0x000fe200078ec0ff */
[C---:B------:R-:W-:Y:S01]  /*0dd0*/  IMAD R29, R6.reuse, 0x6, R27 ;  /* 0x00000006061d7824 */ /* 0x040fe200078e021b */
[C---:B------:R-:W-:Y:S01]  /*0de0*/  LEA R17, R6.reuse, R5, 0x1 ;  /* 0x0000000506117211 */ /* 0x040fe200078e08ff */
[C---:B------:R-:W-:Y:S01]  /*0df0*/  IMAD R23, R6.reuse, 0x3, R5 ;  /* 0x0000000306177824 */ /* 0x040fe200078e0205 */
[----:B------:R-:W-:Y:S01]  /*0e00*/  MOV R0, 0xffffffff ;  /* 0xffffffff00007802 */ /* 0x000fe20000000f00 */
[----:B------:R-:W-:Y:S01]  /*0e10*/  IMAD R25, R6, 0x9, R27 ;  /* 0x0000000906197824 */ /* 0x000fe200078e021b */
[----:B------:R-:W-:Y:S01]  /*0e20*/  IADD3 R10, PT, PT, -R10, RZ, RZ ;  /* 0x000000ff0a0a7210 */ /* 0x000fe20007ffe1ff */
[----:B------:R-:W-:Y:S02]  /*0e30*/  IMAD.MOV.U32 R8, RZ, RZ, RZ ;  /* 0x000000ffff087224 */ /* 0x000fe400078e00ff */
[----:B------:R-:W-:Y:S02]  /*0e40*/  IMAD.MOV.U32 R22, RZ, RZ, R5 ;  /* 0x000000ffff167224 */ /* 0x000fe400078e0005 */
[----:B------:R-:W-:-:S07]  /*0e50*/  IMAD R7, R11, 0x3, RZ ;  /* 0x000000030b077824 */ /* 0x000fce00078e02ff */
.L_x_13:
[----:B------:R-:W0:Y:S02]  /*0e60*/  LDC.64 R18, c[0x0][0x398] ;  /* 0x0000e600ff127b82 */ /* 0x000e240000000a00 */
[----:B0-----:R-:W-:-:S05]  /*0e70*/  IMAD.WIDE.U32 R20, R22, 0x4, R18 ;  /* 0x0000000416147825 */ /* 0x001fca00078e0012 */
[----:B------:R-:W2:Y:S02]  /*0e80*/  LDG.E R24, desc[UR36][R20.64] ;  /* 0x0000002414187981 */ /* 0x000ea4000c1e1900 */
[----:B--2---:R-:W-:-:S13]  /*0e90*/  FSETP.GT.AND P1, PT, |R24|, |R8|, PT ;  /* 0x400000081800720b */ /* 0x004fda0003f24200 */
[----:B------:R-:W0:Y:S01]  /*0ea0*/  @P1 LDC.64 R20, c[0x0][0x3a0] ;  /* 0x0000e800ff141b82 */ /* 0x000e220000000a00 */
[----:B------:R-:W-:Y:S02]  /*0eb0*/  @P1 IMAD.MOV.U32 R8, RZ, RZ, R24 ;  /* 0x000000ffff081224 */ /* 0x000fe400078e0018 */
[----:B0-----:R-:W-:-:S05]  /*0ec0*/  @P1 IMAD.WIDE.U32 R20, R27, 0x4, R20 ;  /* 0x000000041b141825 */ /* 0x001fca00078e0014 */
[----:B-----5:R-:W2:Y:S04]  /*0ed0*/  @P1 LDG.E R4, desc[UR36][R20.64] ;  /* 0x0000002414041981 */ /* 0x020ea8000c1e1900 */
[----:B------:R-:W3:Y:S04]  /*0ee0*/  @P1 LDG.E R3, desc[UR36][R20.64+0x4] ;  /* 0x0000042414031981 */ /* 0x000ee8000c1e1900 */
[----:B------:R0:W4:Y:S02]  /*0ef0*/  @P1 LDG.E R0, desc[UR36][R20.64+0x8] ;  /* 0x0000082414001981 */ /* 0x000124000c1e1900 */
[----:B0-----:R-:W-:-:S05]  /*0f00*/  IMAD.WIDE.U32 R20, R11, 0x4, R18 ;  /* 0x000000040b147825 */ /* 0x001fca00078e0012 */
[----:B------:R-:W2:Y:S02]  /*0f10*/  LDG.E R24, desc[UR36][R20.64] ;  /* 0x0000002414187981 */ /* 0x000ea4000c1e1900 */
[----:B--2---:R-:W-:-:S13]  /*0f20*/  FSETP.GT.AND P1, PT, |R24|, |R8|, PT ;  /* 0x400000081800720b */ /* 0x004fda0003f24200 */
[----:B------:R-:W0:Y:S02]  /*0f30*/  @P1 LDC.64 R20, c[0x0][0x3a0] ;  /* 0x0000e800ff141b82 */ /* 0x000e240000000a00 */
[----:B0-----:R-:W-:-:S05]  /*0f40*/  @P1 IMAD.WIDE.U32 R20, R7, 0x4, R20 ;  /* 0x0000000407141825 */ /* 0x001fca00078e0014 */
[----:B------:R-:W2:Y:S04]  /*0f50*/  @P1 LDG.E R4, desc[UR36][R20.64] ;  /* 0x0000002414041981 */ /* 0x000ea8000c1e1900 */
[----:B---3--:R-:W3:Y:S04]  /*0f60*/  @P1 LDG.E R3, desc[UR36][R20.64+0x4] ;  /* 0x0000042414031981 */ /* 0x008ee8000c1e1900 */
[----:B----4-:R0:W4:Y:S01]  /*0f70*/  @P1 LDG.E R0, desc[UR36][R20.64+0x8] ;  /* 0x0000082414001981 */ /* 0x010122000c1e1900 */
[----:B------:R-:W-:Y:S01]  /*0f80*/  @P1 MOV R8, R24 ;  /* 0x0000001800081202 */ /* 0x000fe20000000f00 */
[----:B0-----:R-:W-:-:S06]  /*0f90*/  IMAD.WIDE.U32 R20, R17, 0x4, R18 ;  /* 0x0000000411147825 */ /* 0x001fcc00078e0012 */
[----:B------:R-:W2:Y:S01]  /*0fa0*/  LDG.E R21, desc[UR36][R20.64] ;  /* 0x0000002414157981 */ /* 0x000ea2000c1e1900 */
[----:B------:R-:W-:-:S05]  /*0fb0*/  IMAD.WIDE.U32 R18, R23, 0x4, R18 ;  /* 0x0000000417127825 */ /* 0x000fca00078e0012 */
[----:B------:R0:W4:Y:S01]  /*0fc0*/  LDG.E R24, desc[UR36][R18.64] ;  /* 0x0000002412187981 */ /* 0x000122000c1e1900 */
[----:B--2---:R-:W-:-:S13]  /*0fd0*/  FSETP.GT.AND P1, PT, |R21|, |R8|, PT ;  /* 0x400000081500720b */ /* 0x004fda0003f24200 */
[----:B0-----:R-:W0:Y:S02]  /*0fe0*/  @P1 LDC.64 R18, c[0x0][0x3a0] ;  /* 0x0000e800ff121b82 */ /* 0x001e240000000a00 */
[----:B0-----:R-:W-:-:S05]  /*0ff0*/  @P1 IMAD.WIDE.U32 R18, R29, 0x4, R18 ;  /* 0x000000041d121825 */ /* 0x001fca00078e0012 */
[----:B------:R0:W2:Y:S04]  /*1000*/  @P1 LDG.E R4, desc[UR36][R18.64] ;  /* 0x0000002412041981 */ /* 0x0000a8000c1e1900 */
[----:B---3--:R0:W3:Y:S04]  /*1010*/  @P1 LDG.E R3, desc[UR36][R18.64+0x4] ;  /* 0x0000042412031981 */ /* 0x0080e8000c1e1900 */
[----:B----4-:R0:W4:Y:S01]  /*1020*/  @P1 LDG.E R0, desc[UR36][R18.64+0x8] ;  /* 0x0000082412001981 */ /* 0x010122000c1e1900 */
[----:B------:R-:W-:-:S05]  /*1030*/  @P1 IMAD.MOV.U32 R8, RZ, RZ, R21 ;  /* 0x000000ffff081224 */ /* 0x000fca00078e0015 */
[----:B------:R-:W-:-:S13]  /*1040*/  FSETP.GT.AND P1, PT, |R24|, |R8|, PT ;  /* 0x400000081800720b */ /* 0x000fda0003f24200 */
[----:B------:R-:W1:Y:S01]  /*1050*/  @P1 LDC.64 R20, c[0x0][0x3a0] ;  /* 0x0000e800ff141b82 */ /* 0x000e620000000a00 */
[----:B------:R-:W-:Y:S02]  /*1060*/  VIADD R10, R10, 0x4 ;  /* 0x000000040a0a7836 */ /* 0x000fe40000000000 */
[----:B------:R-:W-:Y:S01]  /*1070*/  @P1 IMAD.MOV.U32 R8, RZ, RZ, R24 ;  /* 0x000000ffff081224 */ /* 0x000fe200078e0018 */
[----:B------:R-:W-:Y:S01]  /*1080*/  IADD3 R22, PT, PT, R6, R22, RZ ;  /* 0x0000001606167210 */ /* 0x000fe20007ffe0ff */
[----:B-1----:R-:W-:-:S03]  /*1090*/  @P1 IMAD.WIDE.U32 R20, R25, 0x4, R20 ;  /* 0x0000000419141825 */ /* 0x002fc600078e0014 */
[C---:B------:R-:W-:Y:S02]  /*10a0*/  IADD3 R22, PT, PT, R6.reuse, R22, RZ ;  /* 0x0000001606167210 */ /* 0x040fe40007ffe0ff */
[C---:B------:R-:W-:Y:S01]  /*10b0*/  LEA R11, R6.reuse, R11, 0x2 ;  /* 0x0000000b060b7211 */ /* 0x040fe200078e10ff */
[C---:B------:R-:W-:Y:S01]  /*10c0*/  IMAD R17, R6.reuse, 0x4, R17 ;  /* 0x0000000406117824 */ /* 0x040fe200078e0211 */
[C---:B------:R-:W-:Y:S01]  /*10d0*/  IADD3 R22, PT, PT, R6.reuse, R22, R6 ;  /* 0x0000001606167210 */ /* 0x040fe20007ffe006 */
[C---:B------:R-:W-:Y:S01]  /*10e0*/  IMAD R27, R6.reuse, 0xc, R27 ;  /* 0x0000000c061b7824 */ /* 0x040fe200078e021b */
[C---:B------:R-:W-:Y:S01]  /*10f0*/  LEA R23, R6.reuse, R23, 0x2 ;  /* 0x0000001706177211 */ /* 0x040fe200078e10ff */
[C---:B------:R-:W-:Y:S02]  /*1100*/  IMAD R7, R6.reuse, 0xc, R7 ;  /* 0x0000000c06077824 */ /* 0x040fe400078e0207 */
[C---:B------:R-:W-:Y:S02]  /*1110*/  IMAD R29, R6.reuse, 0xc, R29 ;  /* 0x0000000c061d7824 */ /* 0x040fe400078e021d */
[----:B------:R-:W-:Y:S01]  /*1120*/  IMAD R25, R6, 0xc, R25 ;  /* 0x0000000c06197824 */ /* 0x000fe200078e0219 */
[----:B--2---:R0:W5:Y:S04]  /*1130*/  @P1 LDG.E R4, desc[UR36][R20.64] ;  /* 0x0000002414041981 */ /* 0x004168000c1e1900 */
[----:B---3--:R0:W5:Y:S04]  /*1140*/  @P1 LDG.E R3, desc[UR36][R20.64+0x4] ;  /* 0x0000042414031981 */ /* 0x008168000c1e1900 */
[----:B----4-:R0:W5:Y:S01]  /*1150*/  @P1 LDG.E R0, desc[UR36][R20.64+0x8] ;  /* 0x0000082414001981 */ /* 0x010162000c1e1900 */
[----:B------:R-:W-:-:S13]  /*1160*/  ISETP.NE.AND P1, PT, R10, RZ, PT ;  /* 0x000000ff0a00720c */ /* 0x000fda0003f25270 */
[----:B0-----:R-:W-:Y:S05]  /*1170*/  @P1 BRA `(.L_x_13) ;  /* 0xfffffffc00381947 */ /* 0x001fea000383ffff */
.L_x_12:
[----:B------:R-:W-:Y:S05]  /*1180*/  BSYNC.RECONVERGENT B1 ;  /* 0x0000000000017941 */ /* 0x000fea0003800200 */
.L_x_11:
[----:B------:R-:W-:Y:S05]  /*1190*/  @!P0 BRA `(.L_x_10) ;  /* 0x0000000000448947 */ /* 0x000fea0003800000 */
[----:B------:R-:W0:Y:S01]  /*11a0*/  LDC.64 R10, c[0x0][0x398] ;  /* 0x0000e600ff0a7b82 */ /* 0x000e220000000a00 */
[----:B------:R-:W-:Y:S02]  /*11b0*/  IMAD.MOV R9, RZ, RZ, -R9 ;  /* 0x000000ffff097224 */ /* 0x000fe400078e0a09 */
[C---:B------:R-:W-:Y:S02]  /*11c0*/  IMAD R7, R22.reuse, 0x3, RZ ;  /* 0x0000000316077824 */ /* 0x040fe400078e02ff */
[----:B0-----:R-:W-:-:S07]  /*11d0*/  IMAD.WIDE.U32 R10, R22, 0x4, R10 ;  /* 0x00000004160a7825 */ /* 0x001fce00078e000a */
.L_x_14:
[----:B------:R-:W2:Y:S02]  /*11e0*/  LDG.E R17, desc[UR36][R10.64] ;  /* 0x000000240a117981 */ /* 0x000ea4000c1e1900 */
[----:B--2---:R-:W-:-:S13]  /*11f0*/  FSETP.GT.AND P0, PT, |R17|, |R8|, PT ;  /* 0x400000081100720b */ /* 0x004fda0003f04200 */
[----:B------:R-:W0:Y:S02]  /*1200*/  @P0 LDC.64 R18, c[0x0][0x3a0] ;  /* 0x0000e800ff120b82 */ /* 0x000e240000000a00 */
[----:B0-----:R-:W-:-:S05]  /*1210*/  @P0 IMAD.WIDE.U32 R18, R7, 0x4, R18 ;  /* 0x0000000407120825 */ /* 0x001fca00078e0012 */
[----:B-----5:R0:W5:Y:S04]  /*1220*/  @P0 LDG.E R4, desc[UR36][R18.64] ;  /* 0x0000002412040981 */ /* 0x020168000c1e1900 */
[----:B------:R0:W5:Y:S04]  /*1230*/  @P0 LDG.E R3, desc[UR36][R18.64+0x4] ;  /* 0x0000042412030981 */ /* 0x000168000c1e1900 */
[----:B------:R0:W5:Y:S01]  /*1240*/  @P0 LDG.E R0, desc[UR36][R18.64+0x8] ;  /* 0x0000082412000981 */ /* 0x000162000c1e1900 */
[----:B------:R-:W-:Y:S01]  /*1250*/  IADD3 R9, PT, PT, R9, 0x1, RZ ;  /* 0x0000000109097810 */ /* 0x000fe20007ffe0ff */
[----:B------:R-:W-:-:S02]  /*1260*/  @P0 IMAD.MOV.U32 R8, RZ, RZ, R17 ;  /* 0x000000ffff080224 */ /* 0x000fc400078e0011 */
[----:B------:R-:W-:Y:S01]  /*1270*/  IMAD.WIDE.U32 R10, R6, 0x4, R10 ;  /* 0x00000004060a7825 */ /* 0x000fe200078e000a */
[----:B------:R-:W-:-:S03]  /*1280*/  ISETP.NE.AND P1, PT, R9, RZ, PT ;  /* 0x000000ff0900720c */ /* 0x000fc60003f25270 */
[----:B------:R-:W-:-:S10]  /*1290*/  IMAD R7, R6, 0x3, R7 ;  /* 0x0000000306077824 */ /* 0x000fd400078e0207 */
[----:B0-----:R-:W-:Y:S05]  /*12a0*/  @P1 BRA `(.L_x_14) ;  /* 0xfffffffc00cc1947 */ /* 0x001fea000383ffff */
.L_x_10:
[----:B------:R-:W-:Y:S05]  /*12b0*/  BSYNC.RECONVERGENT B0 ;  /* 0x0000000000007941 */ /* 0x000fea0003800200 */
.L_x_9:
[----:B------:R-:W0:Y:S01]  /*12c0*/  LDC.64 R10, c[0x0][0x390] ;  /* 0x0000e400ff0a7b82 */ /* 0x000e220000000a00 */
[----:B------:R-:W-:Y:S01]  /*12d0*/  ISETP.GE.U32.AND P0, PT, R6, 0x2, PT ;  /* 0x000000020600780c */ /* 0x000fe20003f06070 */
[----:B------:R1:W-:Y:S04]  /*12e0*/  STG.E desc[UR36][R12.64], R8 ;  /* 0x000000080c007986 */ /* 0x0003e8000c101924 */
[----:B-----5:R1:W-:Y:S04]  /*12f0*/  STG.E desc[UR36][R14.64], R4 ;  /* 0x000000040e007986 */ /* 0x0203e8000c101924 */
[----:B------:R1:W-:Y:S04]  /*1300*/  STG.E desc[UR36][R14.64+0x4], R3 ;  /* 0x000004030e007986 */ /* 0x0003e8000c101924 */
[----:B------:R1:W-:Y:S01]  /*1310*/  STG.E desc[UR36][R14.64+0x8], R0 ;  /* 0x000008000e007986 */ /* 0x0003e2000c101924 */
[----:B------:R-:W-:Y:S06]  /*1320*/  BAR.SYNC.DEFER_BLOCKING 0x0 ;  /* 0x0000000000007b1d */ /* 0x000fec0000010000 */
[----:B------:R-:W-:Y:S05]  /*1330*/  @!P0 BRA `(.L_x_15) ;  /* 0x0000000000608947 */ /* 0x000fea0003800000 */
.L_x_18:
[----:B-1----:R-:W-:Y:S01]  /*1340*/  MOV R0, R6 ;  /* 0x0000000600007202 */ /* 0x002fe20000000f00 */
[----:B------:R-:W-:Y:S01]  /*1350*/  BSSY.RECONVERGENT B0, `(.L_x_16) ;  /* 0x0000013000007945 */ /* 0x000fe20003800200 */
[----:B------:R-:W-:-:S04]  /*1360*/  SHF.R.U32.HI R6, RZ, 0x1, R6 ;  /* 0x00000001ff067819 */ /* 0x000fc80000011606 */
[----:B------:R-:W-:-:S13]  /*1370*/  ISETP.GE.U32.AND P0, PT, R5, R6, PT ;  /* 0x000000060500720c */ /* 0x000fda0003f06070 */
[----:B------:R-:W-:Y:S05]  /*1380*/  @P0 BRA `(.L_x_17) ;  /* 0x00000000003c0947 */ /* 0x000fea0003800000 */
[----:B--2---:R-:W-:-:S05]  /*1390*/  IMAD.WIDE.U32 R18, R6, 0x4, R12 ;  /* 0x0000000406127825 */ /* 0x004fca00078e000c */
[----:B------:R-:W2:Y:S02]  /*13a0*/  LDG.E R17, desc[UR36][R18.64] ;  /* 0x0000002412117981 */ /* 0x000ea4000c1e1900 */
[----:B--2---:R-:W-:-:S13]  /*13b0*/  FSETP.GEU.AND P0, PT, |R8|, |R17|, PT ;  /* 0x400000110800720b */ /* 0x004fda0003f0e200 */
[----:B------:R-:W-:Y:S05]  /*13c0*/  @P0 BRA `(.L_x_17) ;  /* 0x00000000002c0947 */ /* 0x000fea0003800000 */
[----:B------:R-:W-:Y:S01]  /*13d0*/  IMAD.IADD R19, R6, 0x1, R5 ;  /* 0x0000000106137824 */ /* 0x000fe200078e0205 */
[----:B------:R1:W-:Y:S03]  /*13e0*/  STG.E desc[UR36][R12.64], R17 ;  /* 0x000000110c007986 */ /* 0x0003e6000c101924 */
[----:B------:R-:W-:-:S04]  /*13f0*/  IMAD R19, R19, 0x3, RZ ;  /* 0x0000000313137824 */ /* 0x000fc800078e02ff */
[----:B0-----:R-:W-:-:S05]  /*1400*/  IMAD.WIDE.U32 R18, R19, 0x4, R10 ;  /* 0x0000000413127825 */ /* 0x001fca00078e000a */
[----:B------:R-:W2:Y:S04]  /*1410*/  LDG.E R3, desc[UR36][R18.64] ;  /* 0x0000002412037981 */ /* 0x000ea8000c1e1900 */
[----:B--2---:R1:W-:Y:S04]  /*1420*/  STG.E desc[UR36][R14.64], R3 ;  /* 0x000000030e007986 */ /* 0x0043e8000c101924 */
[----:B------:R-:W2:Y:S04]  /*1430*/  LDG.E R7, desc[UR36][R18.64+0x4] ;  /* 0x0000042412077981 */ /* 0x000ea8000c1e1900 */
[----:B--2---:R1:W-:Y:S04]  /*1440*/  STG.E desc[UR36][R14.64+0x4], R7 ;  /* 0x000004070e007986 */ /* 0x0043e8000c101924 */
[----:B------:R-:W2:Y:S01]  /*1450*/  LDG.E R9, desc[UR36][R18.64+0x8] ;  /* 0x0000082412097981 */ /* 0x000ea2000c1e1900 */
[----:B------:R-:W-:-:S03]  /*1460*/  MOV R8, R17 ;  /* 0x0000001100087202 */ /* 0x000fc60000000f00 */
[----:B--2---:R1:W-:Y:S04]  /*1470*/  STG.E desc[UR36][R14.64+0x8], R9 ;  /* 0x000008090e007986 */ /* 0x0043e8000c101924 */
.L_x_17:
[----:B------:R-:W-:Y:S05]  /*1480*/  BSYNC.RECONVERGENT B0 ;  /* 0x0000000000007941 */ /* 0x000fea0003800200 */
.L_x_16:
[----:B------:R-:W-:Y:S01]  /*1490*/  BAR.SYNC.DEFER_BLOCKING 0x0 ;  /* 0x0000000000007b1d */ /* 0x000fe20000010000 */
[----:B------:R-:W-:-:S13]  /*14a0*/  ISETP.GT.U32.AND P0, PT, R0, 0x3, PT ;  /* 0x000000030000780c */ /* 0x000fda0003f04070 */
[----:B------:R-:W-:Y:S05]  /*14b0*/  @P0 BRA `(.L_x_18) ;  /* 0xfffffffc00a00947 */ /* 0x000fea000383ffff */
.L_x_15:
[----:B------:R-:W-:-:S13]  /*14c0*/  ISETP.NE.AND P0, PT, R5, RZ, PT ;  /* 0x000000ff0500720c */ /* 0x000fda0003f05270 */
[----:B------:R-:W-:Y:S05]  /*14d0*/  @P0 EXIT ;  /* 0x000000000000094d */ /* 0x000fea0003800000 */
[----:B-1----:R-:W1:Y:S01]  /*14e0*/  LDC R0, c[0x0][0x3b0] ;  /* 0x0000ec00ff007b82 */ /* 0x002e620000000800 */
[----:B--2---:R-:W-:Y:S01]  /*14f0*/  MOV R17, 0x0 ;  /* 0x0000000000117802 */ /* 0x004fe20000000f00 */
[----:B------:R-:W2:Y:S01]  /*1500*/  LDCU.64 UR4, c[0x4][0x8] ;  /* 0x01000100ff0477ac */ /* 0x000ea20008000a00 */
[----:B------:R-:W-:Y:S01]  /*1510*/  IMAD.MOV.U32 R6, RZ, RZ, R16 ;  /* 0x000000ffff067224 */ /* 0x000fe200078e0010 */
[----:B------:R-:W-:-:S04]  /*1520*/  MOV R7, R2 ;  /* 0x0000000200077202 */ /* 0x000fc80000000f00 */
[----:B------:R3:W4:Y:S01]  /*1530*/  LDC.64 R8, c[0x4][R17] ;  /* 0x0100000011087b82 */ /* 0x0007220000000a00 */
[----:B--2---:R-:W-:Y:S01]  /*1540*/  IMAD.U32 R4, RZ, RZ, UR4 ;  /* 0x00000004ff047e24 */ /* 0x004fe2000f8e00ff */
[----:B------:R-:W-:Y:S01]  /*1550*/  MOV R5, UR5 ;  /* 0x0000000500057c02 */ /* 0x000fe20008000f00 */
[----:B-1----:R3:W-:Y:S06]  /*1560*/  STL [R1], R0 ;  /* 0x0000000001007387 */ /* 0x0027ec0000100800 */
[----:B------:R-:W-:-:S07]  /*1570*/  LEPC R20, `(.L_x_19) ;  /* 0x000000001014794e */ /* 0x000fce0000000000 */
[----:B0--34-:R-:W-:Y:S05]  /*1580*/  CALL.ABS.NOINC R8 ;  /* 0x0000000008007343 */ /* 0x019fea0003c00000 */
.L_x_19:
[----:B------:R-:W0:Y:S01]  /*1590*/  LDC R0, c[0x0][0x3b4] ;  /* 0x0000ed00ff007b82 */ /* 0x000e220000000800 */
[----:B------:R-:W1:Y:S01]  /*15a0*/  LDCU.64 UR4, c[0x4][0x10] ;  /* 0x01000200ff0477ac */ /* 0x000e620008000a00 */
[----:B------:R-:W-:Y:S01]  /*15b0*/  IMAD.MOV.U32 R6, RZ, RZ, R16 ;  /* 0x000000ffff067224 */ /* 0x000fe200078e0010 */
[----:B------:R-:W-:-:S05]  /*15c0*/  MOV R7, R2 ;  /* 0x0000000200077202 */ /* 0x000fca0000000f00 */
[----:B------:R2:W3:Y:S01]  /*15d0*/  LDC.64 R8, c[0x4][R17] ;  /* 0x0100000011087b82 */ /* 0x0004e20000000a00 */
[----:B-1----:R-:W-:Y:S01]  /*15e0*/  IMAD.U32 R4, RZ, RZ, UR4 ;  /* 0x00000004ff047e24 */ /* 0x002fe2000f8e00ff */
[----:B------:R-:W-:Y:S01]  /*15f0*/  MOV R5, UR5 ;  /* 0x0000000500057c02 */ /* 0x000fe20008000f00 */
[----:B0-----:R2:W-:Y:S06]  /*1600*/  STL [R1], R0 ;  /* 0x0000000001007387 */ /* 0x0015ec0000100800 */
[----:B------:R-:W-:-:S07]  /*1610*/  LEPC R20, `(.L_x_20) ;  /* 0x000000001014794e */ /* 0x000fce0000000000 */
[----:B--23--:R-:W-:Y:S05]  /*1620*/  CALL.ABS.NOINC R8 ;  /* 0x0000000008007343 */ /* 0x00cfea0003c00000 */
.L_x_20:
        /* <DEDUP_REMOVED lines=10> */
.L_x_21:
[----:B------:R-:W0:Y:S01]  /*16d0*/  LDC.64 R18, c[0x0][0x388] ;  /* 0x0000e200ff127b82 */ /* 0x000e220000000a00 */
[----:B------:R-:W1:Y:S01]  /*16e0*/  LDCU.64 UR4, c[0x4][0x20] ;  /* 0x01000400ff0477ac */ /* 0x000e620008000a00 */
[----:B0-----:R-:W2:Y:S06]  /*16f0*/  LDG.E R18, desc[UR36][R18.64] ;  /* 0x0000002412127981 */ /* 0x001eac000c1e1900 */
[----:B------:R0:W3:Y:S01]  /*1700*/  LDC.64 R10, c[0x4][R17] ;  /* 0x01000000110a7b82 */ /* 0x0000e20000000a00 */
[----:B-1----:R-:W-:Y:S01]  /*1710*/  IMAD.U32 R4, RZ, RZ, UR4 ;  /* 0x00000004ff047e24 */ /* 0x002fe2000f8e00ff */
[----:B------:R-:W-:Y:S01]  /*1720*/  MOV R5, UR5 ;  /* 0x0000000500057c02 */ /* 0x000fe20008000f00 */
[----:B------:R-:W-:Y:S01]  /*1730*/  IMAD.MOV.U32 R6, RZ, RZ, R16 ;  /* 0x000000ffff067224 */ /* 0x000fe200078e0010 */
[----:B------:R-:W-:Y:S01]  /*1740*/  MOV R7, R2 ;  /* 0x0000000200077202 */ /* 0x000fe20000000f00 */
[----:B--2---:R-:W1:Y:S02]  /*1750*/  F2F.F64.F32 R8, R18 ;  /* 0x0000001200087310 */ /* 0x004e640000201800 */
[----:B-1-3--:R0:W-:Y:S04]  /*1760*/  STL.64 [R1], R8 ;  /* 0x0000000801007387 */ /* 0x00a1e80000100a00 */
[----:B------:R-:W-:-:S07]  /*1770*/  LEPC R20, `(.L_x_22) ;  /* 0x000000001014794e */ /* 0x000fce0000000000 */
[----:B0-----:R-:W-:Y:S05]  /*1780*/  CALL.ABS.NOINC R10 ;  /* 0x000000000a007343 */ /* 0x001fea0003c00000 */
.L_x_22:
[----:B------:R-:W0:Y:S01]  /*1790*/  LDC.64 R10, c[0x0][0x390] ;  /* 0x0000e400ff0a7b82 */ /* 0x000e220000000a00 */
[----:B------:R-:W1:Y:S01]  /*17a0*/  LDCU.64 UR4, c[0x4][0x28] ;  /* 0x01000500ff0477ac */ /* 0x000e620008000a00 */
[----:B0-----:R-:W2:Y:S06]  /*17b0*/  LDG.E R19, desc[UR36][R10.64] ;  /* 0x000000240a137981 */ /* 0x001eac000c1e1900 */
[----:B------:R-:W2:Y:S01]  /*17c0*/  LDC.64 R8, c[0x0][0x3c0] ;  /* 0x0000f000ff087b82 */ /* 0x000ea20000000a00 */
[----:B-1----:R-:W-:Y:S01]  /*17d0*/  IMAD.U32 R4, RZ, RZ, UR4 ;  /* 0x00000004ff047e24 */ /* 0x002fe2000f8e00ff */
[----:B------:R-:W-:Y:S01]  /*17e0*/  MOV R5, UR5 ;  /* 0x0000000500057c02 */ /* 0x000fe20008000f00 */
[----:B------:R-:W-:Y:S01]  /*17f0*/  IMAD.MOV.U32 R6, RZ, RZ, R16 ;  /* 0x000000ffff067224 */ /* 0x000fe200078e0010 */
[----:B------:R-:W-:-:S04]  /*1800*/  MOV R7, R2 ;  /* 0x0000000200077202 */ /* 0x000fc80000000f00 */
[----:B------:R0:W1:Y:S01]  /*1810*/  LDC.64 R12, c[0x4][R17] ;  /* 0x01000000110c7b82 */ /* 0x0000620000000a00 */
[----:B--2---:R0:W-:Y:S04]  /*1820*/  STG.E desc[UR36][R8.64], R19 ;  /* 0x0000001308007986 */ /* 0x0041e8000c101924 */
[----:B-1----:R0:W-:Y:S02]  /*1830*/  STL [R1], R19 ;  /* 0x0000001301007387 */ /* 0x0021e40000100800 */
[----:B------:R-:W-:-:S07]  /*1840*/  LEPC R20, `(.L_x_23) ;  /* 0x000000001014794e */ /* 0x000fce0000000000 */
[----:B0-----:R-:W-:Y:S05]  /*1850*/  CALL.ABS.NOINC R12 ;  /* 0x000000000c007343 */ /* 0x001fea0003c00000 */
.L_x_23:
        /* <DEDUP_REMOVED lines=13> */
.L_x_24:
        /* <DEDUP_REMOVED lines=13> */
.L_x_25:
[----:B------:R-:W0:Y:S01]  /*1a00*/  LDC.64 R8, c[0x0][0x3b0] ;  /* 0x0000ec00ff087b82 */ /* 0x000e220000000a00 */
[C---:B------:R-:W-:Y:S01]  /*1a10*/  ISETP.GE.AND P2, PT, R22.reuse, 0x1, PT ;  /* 0x000000011600780c */ /* 0x040fe20003f46270 */
[----:B------:R-:W-:Y:S01]  /*1a20*/  IMAD.MOV.U32 R21, RZ, RZ, RZ ;  /* 0x000000ffff157224 */ /* 0x000fe200078e00ff */
[----:B------:R-:W-:Y:S02]  /*1a30*/  ISETP.GE.AND P3, PT, R22, -0x1, PT ;  /* 0xffffffff1600780c */ /* 0x000fe40003f66270 */
[C---:B------:R-:W-:Y:S02]  /*1a40*/  ISETP.GE.AND P0, PT, R19.reuse, 0x1, PT ;  /* 0x000000011300780c */ /* 0x040fe40003f06270 */
[----:B------:R-:W-:Y:S01]  /*1a50*/  ISETP.GE.AND P1, PT, R19, -0x1, PT ;  /* 0xffffffff1300780c */ /* 0x000fe20003f26270 */
[----:B------:R-:W1:Y:S01]  /*1a60*/  LDC.64 R2, c[0x0][0x380] ;  /* 0x0000e000ff027b82 */ /* 0x000e620000000a00 */
[----:B------:R-:W-:Y:S01]  /*1a70*/  MOV R23, RZ ;  /* 0x000000ff00177202 */ /* 0x000fe20000000f00 */
[----:B0-----:R-:W-:-:S04]  /*1a80*/  IMAD R5, R24, R9, R22 ;  /* 0x0000000918057224 */ /* 0x001fc800078e0216 */
[CCC-:B------:R-:W-:Y:S02]  /*1a90*/  IMAD R0, R5.reuse, R8.reuse, R19.reuse ;  /* 0x0000000805007224 */ /* 0x1c0fe400078e0213 */
[C---:B------:R-:W-:Y:S02]  /*1aa0*/  @P2 VIADD R4, R5.reuse, 0xffffffff ;  /* 0xffffffff05042836 */ /* 0x040fe40000000000 */
[-C--:B------:R-:W-:Y:S01]  /*1ab0*/  @P3 IMAD R6, R5, R8.reuse, R8 ;  /* 0x0000000805063224 */ /* 0x080fe200078e0208 */
[----:B------:R-:W-:Y:S01]  /*1ac0*/  IADD3 R5, PT, PT, R0, -0x1, RZ ;  /* 0xffffffff00057810 */ /* 0x000fe20007ffe0ff */
[----:B------:R-:W-:Y:S02]  /*1ad0*/  @P2 IMAD R11, R4, R8, R19 ;  /* 0x00000008040b2224 */ /* 0x000fe400078e0213 */
[----:B------:R-:W-:Y:S02]  /*1ae0*/  @P3 IMAD.IADD R15, R19, 0x1, R6 ;  /* 0x00000001130f3824 */ /* 0x000fe400078e0206 */
[----:B------:R-:W-:-:S02]  /*1af0*/  HFMA2 R19, -RZ, RZ, 0, 0 ;  /* 0x00000000ff137431 */ /* 0x000fc400000001ff */
[----:B-1----:R-:W-:-:S04]  /*1b00*/  IMAD.WIDE R4, R5, 0x4, R2 ;  /* 0x0000000405047825 */ /* 0x002fc800078e0202 */
[--C-:B------:R-:W-:Y:S01]  /*1b10*/  @P2 IMAD.WIDE R10, R11, 0x4, R2.reuse ;  /* 0x000000040b0a2825 */ /* 0x100fe200078e0202 */
[----:B------:R-:W2:Y:S03]  /*1b20*/  @P1 LDG.E.CONSTANT R21, desc[UR36][R4.64+0x8] ;  /* 0x0000082404151981 */ /* 0x000ea6000c1e9900 */
[----:B------:R-:W-:Y:S01]  /*1b30*/  @P3 IMAD.WIDE R14, R15, 0x4, R2 ;  /* 0x000000040f0e3825 */ /* 0x000fe200078e0202 */
[----:B------:R-:W3:Y:S04]  /*1b40*/  @P0 LDG.E.CONSTANT R19, desc[UR36][R4.64] ;  /* 0x0000002404130981 */ /* 0x000ee8000c1e9900 */
[----:B------:R-:W4:Y:S04]  /*1b50*/  @P2 LDG.E.CONSTANT R23, desc[UR36][R10.64] ;  /* 0x000000240a172981 */ /* 0x000f28000c1e9900 */
[----:B------:R-:W5:Y:S01]  /*1b60*/  @P3 LDG.E.CONSTANT R15, desc[UR36][R14.64] ;  /* 0x000000240e0f3981 */ /* 0x000f62000c1e9900 */
[----:B------:R-:W0:Y:S08]  /*1b70*/  LDC.64 R2, c[0x0][0x3e8] ;  /* 0x0000fa00ff027b82 */ /* 0x000e300000000a00 */
[----:B------:R-:W3:Y:S08]  /*1b80*/  LDC.64 R6, c[0x0][0x3d8] ;  /* 0x0000f600ff067b82 */ /* 0x000ef00000000a00 */
[----:B------:R-:W2:Y:S08]  /*1b90*/  LDC.64 R8, c[0x0][0x3e0] ;  /* 0x0000f800ff087b82 */ /* 0x000eb00000000a00 */
[----:B------:R-:W4:Y:S08]  /*1ba0*/  LDC.64 R12, c[0x0][0x3f0] ;  /* 0x0000fc00ff0c7b82 */ /* 0x000f300000000a00 */
[----:B------:R-:W5:Y:S01]  /*1bb0*/  @P3 LDC.64 R16, c[0x0][0x3f8] ;  /* 0x0000fe00ff103b82 */ /* 0x000f620000000a00 */
[----:B0-----:R0:W-:Y:S04]  /*1bc0*/  STG.E desc[UR36][R2.64], R18 ;  /* 0x0000001202007986 */ /* 0x0011e8000c101924 */
[----:B---3--:R0:W-:Y:S04]  /*1bd0*/  STG.E desc[UR36][R6.64], R19 ;  /* 0x0000001306007986 */ /* 0x0081e8000c101924 */
[----:B--2---:R0:W-:Y:S04]  /*1be0*/  STG.E desc[UR36][R8.64], R21 ;  /* 0x0000001508007986 */ /* 0x0041e8000c101924 */
[----:B----4-:R0:W-:Y:S04]  /*1bf0*/  STG.E desc[UR36][R12.64], R23 ;  /* 0x000000170c007986 */ /* 0x0101e8000c101924 */
[----:B-----5:R0:W-:Y:S01]  /*1c00*/  @P3 STG.E desc[UR36][R16.64], R15 ;  /* 0x0000000f10003986 */ /* 0x0201e2000c101924 */
[----:B------:R-:W-:Y:S05]  /*1c10*/  @P3 EXIT ;  /* 0x000000000000394d */ /* 0x000fea0003800000 */
[----:B0-----:R-:W0:Y:S02]  /*1c20*/  LDC.64 R2, c[0x0][0x3f8] ;  /* 0x0000fe00ff027b82 */ /* 0x001e240000000a00 */
[----:B0-----:R-:W-:Y:S01]  /*1c30*/  STG.E desc[UR36][R2.64], RZ ;  /* 0x000000ff02007986 */ /* 0x001fe2000c101924 */
[----:B------:R-:W-:Y:S05]  /*1c40*/  EXIT ;  /* 0x000000000000794d */ /* 0x000fea0003800000 */
.L_x_26:
[----:B------:R-:W-:-:S00]  /*1c50*/  BRA `(.L_x_26) ;  /* 0xfffffffc00fc7947 */ /* 0x000fc0000383ffff */
[----:B------:R-:W-:-:S00]  /*1c60*/  NOP ;  /* 0x0000000000007918 */ /* 0x000fc00000000000 */
        /* <DEDUP_REMOVED lines=9> */
.L_x_27:


//--------------------- .nv.global.init           --------------------------
	.section	.nv.global.init,"aw",@progbits
.nv.global.init:
	.type		$str$4,@object
	.size		$str$4,($str$3 - $str$4)
$str$4:
        /*0000*/ 	.byte	0x25, 0x69, 0x20, 0x00
	.type		$str$3,@object
	.size		$str$3,($str - $str$3)
$str$3:
        /*0004*/ 	.byte	0x76, 0x61, 0x6c, 0x75, 0x65, 0x20, 0x25, 0x66, 0x20, 0x00
	.type		$str,@object
	.size		$str,($str$2 - $str)
$str:
        /*000e*/ 	.byte	0x67, 0x72, 0x69, 0x64, 0x53, 0x69, 0x7a, 0x65, 0x78, 0x20, 0x25, 0x69, 0x20, 0x00
	.type		$str$2,@object
	.size		$str$2,($str$1 - $str$2)
$str$2:
        /*001c*/ 	.byte	0x67, 0x72, 0x69, 0x64, 0x53, 0x69, 0x7a, 0x65, 0x7a, 0x20, 0x25, 0x69, 0x20, 0x00
	.type		$str$1,@object
	.size		$str$1,(.L_1 - $str$1)
$str$1:
        /*002a*/ 	.byte	0x67, 0x72, 0x69, 0x64, 0x53, 0x69, 0x7a, 0x65, 0x79, 0x20, 0x25, 0x69, 0x20, 0x00
.L_1:


//--------------------- .nv.shared.reserved.0     --------------------------
	.section	.nv.shared.reserved.0,"aw",@nobits
	.weak		__nv_reservedSMEM_offset_0_alias
	.size		__nv_reservedSMEM_offset_0_alias, 0, 64
	.other		__nv_reservedSMEM_offset_0_alias,@"STO_CUDA_RESERVED_SHARED STV_DEFAULT"
__nv_reservedSMEM_offset_0_alias:
	.zero		0
	.zero		64


//--------------------- .nv.constant0.max_idx_kernel --------------------------
	.section	.nv.constant0.max_idx_kernel,"a",@progbits
	.sectionflags	@""
	.align	4
.nv.constant0.max_idx_kernel:
	.zero		1024


//--------------------- SYMBOLS --------------------------

	.type		.nv.reservedSmem.offset0,@object
	.size		.nv.reservedSmem.offset0,0x4
	.type		vprintf,@function
